//
// Generated by NVIDIA NVVM Compiler
//
// Compiler Build ID: CL-36424714
// Cuda compilation tools, release 13.0, V13.0.88
// Based on NVVM 20.0.0
//

.version 9.0
.target sm_100
.address_size 64

	// .globl	_Z19findClosestCentroidPfPiS_ii

.visible .entry _Z19findClosestCentroidPfPiS_ii(
	.param .u64 .ptr .align 1 _Z19findClosestCentroidPfPiS_ii_param_0,
	.param .u64 .ptr .align 1 _Z19findClosestCentroidPfPiS_ii_param_1,
	.param .u64 .ptr .align 1 _Z19findClosestCentroidPfPiS_ii_param_2,
	.param .u32 _Z19findClosestCentroidPfPiS_ii_param_3,
	.param .u32 _Z19findClosestCentroidPfPiS_ii_param_4
)
{
	.reg .pred 	%p<9>;
	.reg .b32 	%r<42>;
	.reg .b32 	%f<102>;
	.reg .b64 	%rd<17>;

	ld.param.u64 	%rd5, [_Z19findClosestCentroidPfPiS_ii_param_0];
	ld.param.u64 	%rd6, [_Z19findClosestCentroidPfPiS_ii_param_1];
	ld.param.u64 	%rd7, [_Z19findClosestCentroidPfPiS_ii_param_2];
	ld.param.u32 	%r18, [_Z19findClosestCentroidPfPiS_ii_param_3];
	ld.param.u32 	%r17, [_Z19findClosestCentroidPfPiS_ii_param_4];
	cvta.to.global.u64 	%rd1, %rd7;
	mov.u32 	%r19, %ctaid.x;
	mov.u32 	%r20, %ntid.x;
	mov.u32 	%r21, %tid.x;
	mad.lo.s32 	%r1, %r19, %r20, %r21;
	setp.ge.s32 	%p1, %r1, %r18;
	@%p1 bra 	$L__BB0_8;
	mul.lo.s32 	%r2, %r1, 9;
	setp.lt.s32 	%p2, %r17, 1;
	mov.b32 	%r38, -1;
	@%p2 bra 	$L__BB0_7;
	cvta.to.global.u64 	%rd8, %rd5;
	mul.wide.s32 	%rd9, %r2, 4;
	add.s64 	%rd10, %rd8, %rd9;
	ld.global.f32 	%f1, [%rd10];
	ld.global.f32 	%f2, [%rd10+4];
	ld.global.f32 	%f3, [%rd10+8];
	ld.global.f32 	%f4, [%rd10+12];
	ld.global.f32 	%f5, [%rd10+16];
	ld.global.f32 	%f6, [%rd10+20];
	ld.global.f32 	%f7, [%rd10+24];
	ld.global.f32 	%f8, [%rd10+28];
	ld.global.f32 	%f9, [%rd10+32];
	add.s32 	%r26, %r17, -1;
	mul.hi.u32 	%r27, %r26, 954437177;
	shr.u32 	%r3, %r27, 1;
	setp.lt.u32 	%p3, %r17, 10;
	mov.f32 	%f101, 0f7F800000;
	mov.b32 	%r38, -1;
	mov.b32 	%r39, 0;
	@%p3 bra 	$L__BB0_5;
	add.s32 	%r30, %r3, 1;
	and.b32  	%r31, %r30, 1073741822;
	neg.s32 	%r35, %r31;
	add.s64 	%rd16, %rd1, 36;
	mov.f32 	%f101, 0f7F800000;
	mov.b32 	%r38, -1;
	mov.b32 	%r39, 0;
$L__BB0_4:
	ld.global.f32 	%f15, [%rd16+-36];
	sub.f32 	%f16, %f1, %f15;
	fma.rn.f32 	%f17, %f16, %f16, 0f00000000;
	ld.global.f32 	%f18, [%rd16+-32];
	sub.f32 	%f19, %f2, %f18;
	fma.rn.f32 	%f20, %f19, %f19, %f17;
	ld.global.f32 	%f21, [%rd16+-28];
	sub.f32 	%f22, %f3, %f21;
	fma.rn.f32 	%f23, %f22, %f22, %f20;
	ld.global.f32 	%f24, [%rd16+-24];
	sub.f32 	%f25, %f4, %f24;
	fma.rn.f32 	%f26, %f25, %f25, %f23;
	ld.global.f32 	%f27, [%rd16+-20];
	sub.f32 	%f28, %f5, %f27;
	fma.rn.f32 	%f29, %f28, %f28, %f26;
	ld.global.f32 	%f30, [%rd16+-16];
	sub.f32 	%f31, %f6, %f30;
	fma.rn.f32 	%f32, %f31, %f31, %f29;
	ld.global.f32 	%f33, [%rd16+-12];
	sub.f32 	%f34, %f7, %f33;
	fma.rn.f32 	%f35, %f34, %f34, %f32;
	ld.global.f32 	%f36, [%rd16+-8];
	sub.f32 	%f37, %f8, %f36;
	fma.rn.f32 	%f38, %f37, %f37, %f35;
	ld.global.f32 	%f39, [%rd16+-4];
	sub.f32 	%f40, %f9, %f39;
	fma.rn.f32 	%f41, %f40, %f40, %f38;
	sqrt.rn.f32 	%f42, %f41;
	setp.lt.f32 	%p4, %f42, %f101;
	selp.f32 	%f43, %f42, %f101, %p4;
	selp.b32 	%r32, %r39, %r38, %p4;
	ld.global.f32 	%f44, [%rd16];
	sub.f32 	%f45, %f1, %f44;
	fma.rn.f32 	%f46, %f45, %f45, 0f00000000;
	ld.global.f32 	%f47, [%rd16+4];
	sub.f32 	%f48, %f2, %f47;
	fma.rn.f32 	%f49, %f48, %f48, %f46;
	ld.global.f32 	%f50, [%rd16+8];
	sub.f32 	%f51, %f3, %f50;
	fma.rn.f32 	%f52, %f51, %f51, %f49;
	ld.global.f32 	%f53, [%rd16+12];
	sub.f32 	%f54, %f4, %f53;
	fma.rn.f32 	%f55, %f54, %f54, %f52;
	ld.global.f32 	%f56, [%rd16+16];
	sub.f32 	%f57, %f5, %f56;
	fma.rn.f32 	%f58, %f57, %f57, %f55;
	ld.global.f32 	%f59, [%rd16+20];
	sub.f32 	%f60, %f6, %f59;
	fma.rn.f32 	%f61, %f60, %f60, %f58;
	ld.global.f32 	%f62, [%rd16+24];
	sub.f32 	%f63, %f7, %f62;
	fma.rn.f32 	%f64, %f63, %f63, %f61;
	ld.global.f32 	%f65, [%rd16+28];
	sub.f32 	%f66, %f8, %f65;
	fma.rn.f32 	%f67, %f66, %f66, %f64;
	ld.global.f32 	%f68, [%rd16+32];
	sub.f32 	%f69, %f9, %f68;
	fma.rn.f32 	%f70, %f69, %f69, %f67;
	sqrt.rn.f32 	%f71, %f70;
	setp.lt.f32 	%p5, %f71, %f43;
	selp.f32 	%f101, %f71, %f43, %p5;
	add.s32 	%r33, %r39, 9;
	selp.b32 	%r38, %r33, %r32, %p5;
	add.s32 	%r39, %r39, 18;
	add.s32 	%r35, %r35, 2;
	add.s64 	%rd16, %rd16, 72;
	setp.ne.s32 	%p6, %r35, 0;
	@%p6 bra 	$L__BB0_4;
$L__BB0_5:
	and.b32  	%r34, %r3, 1;
	setp.eq.b32 	%p7, %r34, 1;
	@%p7 bra 	$L__BB0_7;
	mul.wide.u32 	%rd11, %r39, 4;
	add.s64 	%rd12, %rd1, %rd11;
	ld.global.f32 	%f72, [%rd12];
	sub.f32 	%f73, %f1, %f72;
	fma.rn.f32 	%f74, %f73, %f73, 0f00000000;
	ld.global.f32 	%f75, [%rd12+4];
	sub.f32 	%f76, %f2, %f75;
	fma.rn.f32 	%f77, %f76, %f76, %f74;
	ld.global.f32 	%f78, [%rd12+8];
	sub.f32 	%f79, %f3, %f78;
	fma.rn.f32 	%f80, %f79, %f79, %f77;
	ld.global.f32 	%f81, [%rd12+12];
	sub.f32 	%f82, %f4, %f81;
	fma.rn.f32 	%f83, %f82, %f82, %f80;
	ld.global.f32 	%f84, [%rd12+16];
	sub.f32 	%f85, %f5, %f84;
	fma.rn.f32 	%f86, %f85, %f85, %f83;
	ld.global.f32 	%f87, [%rd12+20];
	sub.f32 	%f88, %f6, %f87;
	fma.rn.f32 	%f89, %f88, %f88, %f86;
	ld.global.f32 	%f90, [%rd12+24];
	sub.f32 	%f91, %f7, %f90;
	fma.rn.f32 	%f92, %f91, %f91, %f89;
	ld.global.f32 	%f93, [%rd12+28];
	sub.f32 	%f94, %f8, %f93;
	fma.rn.f32 	%f95, %f94, %f94, %f92;
	ld.global.f32 	%f96, [%rd12+32];
	sub.f32 	%f97, %f9, %f96;
	fma.rn.f32 	%f98, %f97, %f97, %f95;
	sqrt.rn.f32 	%f99, %f98;
	setp.lt.f32 	%p8, %f99, %f101;
	selp.b32 	%r38, %r39, %r38, %p8;
$L__BB0_7:
	cvta.to.global.u64 	%rd13, %rd6;
	mul.wide.s32 	%rd14, %r2, 4;
	add.s64 	%rd15, %rd13, %rd14;
	st.global.u32 	[%rd15], %r38;
$L__BB0_8:
	ret;

}
	// .globl	_Z14resetCentroidsPfi
.visible .entry _Z14resetCentroidsPfi(
	.param .u64 .ptr .align 1 _Z14resetCentroidsPfi_param_0,
	.param .u32 _Z14resetCentroidsPfi_param_1
)
{
	.reg .pred 	%p<2>;
	.reg .b32 	%r<8>;
	.reg .b64 	%rd<5>;

	ld.param.u64 	%rd1, [_Z14resetCentroidsPfi_param_0];
	ld.param.u32 	%r2, [_Z14resetCentroidsPfi_param_1];
	mov.u32 	%r3, %ctaid.x;
	mov.u32 	%r4, %ntid.x;
	mov.u32 	%r5, %tid.x;
	mad.lo.s32 	%r1, %r3, %r4, %r5;
	setp.ge.s32 	%p1, %r1, %r2;
	@%p1 bra 	$L__BB1_2;
	cvta.to.global.u64 	%rd2, %rd1;
	mul.lo.s32 	%r6, %r1, 9;
	mul.wide.s32 	%rd3, %r6, 4;
	add.s64 	%rd4, %rd2, %rd3;
	mov.b32 	%r7, 0;
	st.global.u32 	[%rd4], %r7;
	st.global.u32 	[%rd4+4], %r7;
	st.global.u32 	[%rd4+8], %r7;
	st.global.u32 	[%rd4+12], %r7;
	st.global.u32 	[%rd4+16], %r7;
	st.global.u32 	[%rd4+20], %r7;
	st.global.u32 	[%rd4+24], %r7;
	st.global.u32 	[%rd4+28], %r7;
	st.global.u32 	[%rd4+32], %r7;
$L__BB1_2:
	ret;

}
	// .globl	_Z12sumCentroidsPfPiS_S0_i
.visible .entry _Z12sumCentroidsPfPiS_S0_i(
	.param .u64 .ptr .align 1 _Z12sumCentroidsPfPiS_S0_i_param_0,
	.param .u64 .ptr .align 1 _Z12sumCentroidsPfPiS_S0_i_param_1,
	.param .u64 .ptr .align 1 _Z12sumCentroidsPfPiS_S0_i_param_2,
	.param .u64 .ptr .align 1 _Z12sumCentroidsPfPiS_S0_i_param_3,
	.param .u32 _Z12sumCentroidsPfPiS_S0_i_param_4
)
{
	.reg .pred 	%p<2>;
	.reg .b32 	%r<9>;
	.reg .b32 	%f<19>;
	.reg .b64 	%rd<15>;

	ld.param.u64 	%rd1, [_Z12sumCentroidsPfPiS_S0_i_param_0];
	ld.param.u64 	%rd2, [_Z12sumCentroidsPfPiS_S0_i_param_1];
	ld.param.u64 	%rd3, [_Z12sumCentroidsPfPiS_S0_i_param_2];
	ld.param.u64 	%rd4, [_Z12sumCentroidsPfPiS_S0_i_param_3];
	ld.param.u32 	%r2, [_Z12sumCentroidsPfPiS_S0_i_param_4];
	mov.u32 	%r3, %ctaid.x;
	mov.u32 	%r4, %ntid.x;
	mov.u32 	%r5, %tid.x;
	mad.lo.s32 	%r1, %r3, %r4, %r5;
	setp.ge.s32 	%p1, %r1, %r2;
	@%p1 bra 	$L__BB2_2;
	cvta.to.global.u64 	%rd5, %rd2;
	cvta.to.global.u64 	%rd6, %rd1;
	cvta.to.global.u64 	%rd7, %rd3;
	cvta.to.global.u64 	%rd8, %rd4;
	mul.lo.s32 	%r6, %r1, 9;
	mul.wide.s32 	%rd9, %r6, 4;
	add.s64 	%rd10, %rd5, %rd9;
	ld.global.u32 	%r7, [%rd10];
	mul.wide.s32 	%rd11, %r7, 4;
	add.s64 	%rd12, %rd7, %rd11;
	add.s64 	%rd13, %rd6, %rd9;
	ld.global.f32 	%f1, [%rd13];
	atom.global.add.f32 	%f2, [%rd12], %f1;
	ld.global.f32 	%f3, [%rd13+4];
	atom.global.add.f32 	%f4, [%rd12+4], %f3;
	ld.global.f32 	%f5, [%rd13+8];
	atom.global.add.f32 	%f6, [%rd12+8], %f5;
	ld.global.f32 	%f7, [%rd13+12];
	atom.global.add.f32 	%f8, [%rd12+12], %f7;
	ld.global.f32 	%f9, [%rd13+16];
	atom.global.add.f32 	%f10, [%rd12+16], %f9;
	ld.global.f32 	%f11, [%rd13+20];
	atom.global.add.f32 	%f12, [%rd12+20], %f11;
	ld.global.f32 	%f13, [%rd13+24];
	atom.global.add.f32 	%f14, [%rd12+24], %f13;
	ld.global.f32 	%f15, [%rd13+28];
	atom.global.add.f32 	%f16, [%rd12+28], %f15;
	ld.global.f32 	%f17, [%rd13+32];
	atom.global.add.f32 	%f18, [%rd12+32], %f17;
	add.s64 	%rd14, %rd8, %rd11;
	atom.global.add.u32 	%r8, [%rd14], 1;
$L__BB2_2:
	ret;

}
	// .globl	_Z15updateCentroidsPfPiS_S0_i
.visible .entry _Z15updateCentroidsPfPiS_S0_i(
	.param .u64 .ptr .align 1 _Z15updateCentroidsPfPiS_S0_i_param_0,
	.param .u64 .ptr .align 1 _Z15updateCentroidsPfPiS_S0_i_param_1,
	.param .u64 .ptr .align 1 _Z15updateCentroidsPfPiS_S0_i_param_2,
	.param .u64 .ptr .align 1 _Z15updateCentroidsPfPiS_S0_i_param_3,
	.param .u32 _Z15updateCentroidsPfPiS_S0_i_param_4
)
{
	.reg .pred 	%p<2>;
	.reg .b32 	%r<16>;
	.reg .b32 	%f<28>;
	.reg .b64 	%rd<8>;

	ld.param.u64 	%rd1, [_Z15updateCentroidsPfPiS_S0_i_param_2];
	ld.param.u64 	%rd2, [_Z15updateCentroidsPfPiS_S0_i_param_3];
	ld.param.u32 	%r2, [_Z15updateCentroidsPfPiS_S0_i_param_4];
	mov.u32 	%r3, %ctaid.x;
	mov.u32 	%r4, %ntid.x;
	mov.u32 	%r5, %tid.x;
	mad.lo.s32 	%r1, %r3, %r4, %r5;
	setp.ge.s32 	%p1, %r1, %r2;
	@%p1 bra 	$L__BB3_2;
	cvta.to.global.u64 	%rd3, %rd1;
	cvta.to.global.u64 	%rd4, %rd2;
	mul.lo.s32 	%r6, %r1, 9;
	mul.wide.s32 	%rd5, %r6, 4;
	add.s64 	%rd6, %rd3, %rd5;
	ld.global.f32 	%f1, [%rd6];
	add.s64 	%rd7, %rd4, %rd5;
	ld.global.u32 	%r7, [%rd7];
	cvt.rn.f32.s32 	%f2, %r7;
	div.rn.f32 	%f3, %f1, %f2;
	st.global.f32 	[%rd6], %f3;
	ld.global.f32 	%f4, [%rd6+4];
	ld.global.u32 	%r8, [%rd7];
	cvt.rn.f32.s32 	%f5, %r8;
	div.rn.f32 	%f6, %f4, %f5;
	st.global.f32 	[%rd6+4], %f6;
	ld.global.f32 	%f7, [%rd6+8];
	ld.global.u32 	%r9, [%rd7];
	cvt.rn.f32.s32 	%f8, %r9;
	div.rn.f32 	%f9, %f7, %f8;
	st.global.f32 	[%rd6+8], %f9;
	ld.global.f32 	%f10, [%rd6+12];
	ld.global.u32 	%r10, [%rd7];
	cvt.rn.f32.s32 	%f11, %r10;
	div.rn.f32 	%f12, %f10, %f11;
	st.global.f32 	[%rd6+12], %f12;
	ld.global.f32 	%f13, [%rd6+16];
	ld.global.u32 	%r11, [%rd7];
	cvt.rn.f32.s32 	%f14, %r11;
	div.rn.f32 	%f15, %f13, %f14;
	st.global.f32 	[%rd6+16], %f15;
	ld.global.f32 	%f16, [%rd6+20];
	ld.global.u32 	%r12, [%rd7];
	cvt.rn.f32.s32 	%f17, %r12;
	div.rn.f32 	%f18, %f16, %f17;
	st.global.f32 	[%rd6+20], %f18;
	ld.global.f32 	%f19, [%rd6+24];
	ld.global.u32 	%r13, [%rd7];
	cvt.rn.f32.s32 	%f20, %r13;
	div.rn.f32 	%f21, %f19, %f20;
	st.global.f32 	[%rd6+24], %f21;
	ld.global.f32 	%f22, [%rd6+28];
	ld.global.u32 	%r14, [%rd7];
	cvt.rn.f32.s32 	%f23, %r14;
	div.rn.f32 	%f24, %f22, %f23;
	st.global.f32 	[%rd6+28], %f24;
	ld.global.f32 	%f25, [%rd6+32];
	ld.global.u32 	%r15, [%rd7];
	cvt.rn.f32.s32 	%f26, %r15;
	div.rn.f32 	%f27, %f25, %f26;
	st.global.f32 	[%rd6+32], %f27;
$L__BB3_2:
	ret;

}


// ===== COMPILED SASS (sm_100) =====

	.target	sm_100

	.elftype	@"ET_EXEC"


//--------------------- .note.nv.tkinfo           --------------------------
	.section	.note.nv.tkinfo,"",@"SHT_NOTE"
	.sectionflags	@"SHF_NOTE_NV_TKINFO"
	.tkinfo
        /*0018*/ 	.word	0x00000002
        /*0030*/ 	.string	""
        /*0030*/ 	.string	"ptxas"
        /*0030*/ 	.string	"Cuda compilation tools, release 13.0, V13.0.88"
        /*0030*/ 	.string	"Build cuda_13.0.r13.0/compiler.36424714_0"
        /*0030*/ 	.string	"-arch sm_100 -m 64 "



//--------------------- .note.nv.cuinfo           --------------------------
	.section	.note.nv.cuinfo,"",@"SHT_NOTE"
	.sectionflags	@"SHF_NOTE_NV_CUINFO"
        /*0018*/ 	.short	0x0002
        /*001a*/ 	.short	0x0064
        /*001c*/ 	.short	0x0082
	.zero		2


//--------------------- .nv.info                  --------------------------
	.section	.nv.info,"",@"SHT_CUDA_INFO"
	.align	4


	//----- nvinfo : EIATTR_REGCOUNT
	.align		4
        /*0000*/ 	.byte	0x04, 0x2f
        /*0002*/ 	.short	(.L_1 - .L_0)
	.align		4
.L_0:
        /*0004*/ 	.word	index@(_Z19findClosestCentroidPfPiS_ii)
        /*0008*/ 	.word	0x0000001d


	//----- nvinfo : EIATTR_FRAME_SIZE
	.align		4
.L_1:
        /*000c*/ 	.byte	0x04, 0x11
        /*000e*/ 	.short	(.L_3 - .L_2)
	.align		4
.L_2:
        /*0010*/ 	.word	index@($__internal_1_$__cuda_sm20_sqrt_rn_f32_slowpath)
        /*0014*/ 	.word	0x00000000


	//----- nvinfo : EIATTR_FRAME_SIZE
	.align		4
.L_3:
        /*0018*/ 	.byte	0x04, 0x11
        /*001a*/ 	.short	(.L_5 - .L_4)
	.align		4
.L_4:
        /*001c*/ 	.word	index@(_Z19findClosestCentroidPfPiS_ii)
        /*0020*/ 	.word	0x00000000


	//----- nvinfo : EIATTR_REGCOUNT
	.align		4
.L_5:
        /*0024*/ 	.byte	0x04, 0x2f
        /*0026*/ 	.short	(.L_7 - .L_6)
	.align		4
.L_6:
        /*0028*/ 	.word	index@(_Z14resetCentroidsPfi)
        /*002c*/ 	.word	0x00000008


	//----- nvinfo : EIATTR_FRAME_SIZE
	.align		4
.L_7:
        /*0030*/ 	.byte	0x04, 0x11
        /*0032*/ 	.short	(.L_9 - .L_8)
	.align		4
.L_8:
        /*0034*/ 	.word	index@(_Z14resetCentroidsPfi)
        /*0038*/ 	.word	0x00000000


	//----- nvinfo : EIATTR_REGCOUNT
	.align		4
.L_9:
        /*003c*/ 	.byte	0x04, 0x2f
        /*003e*/ 	.short	(.L_11 - .L_10)
	.align		4
.L_10:
        /*0040*/ 	.word	index@(_Z12sumCentroidsPfPiS_S0_i)
        /*0044*/ 	.word	0x00000018


	//----- nvinfo : EIATTR_FRAME_SIZE
	.align		4
.L_11:
        /*0048*/ 	.byte	0x04, 0x11
        /*004a*/ 	.short	(.L_13 - .L_12)
	.align		4
.L_12:
        /*004c*/ 	.word	index@(_Z12sumCentroidsPfPiS_S0_i)
        /*0050*/ 	.word	0x00000000


	//----- nvinfo : EIATTR_REGCOUNT
	.align		4
.L_13:
        /*0054*/ 	.byte	0x04, 0x2f
        /*0056*/ 	.short	(.L_15 - .L_14)
	.align		4
.L_14:
        /*0058*/ 	.word	index@(_Z15updateCentroidsPfPiS_S0_i)
        /*005c*/ 	.word	0x00000013


	//----- nvinfo : EIATTR_FRAME_SIZE
	.align		4
.L_15:
        /*0060*/ 	.byte	0x04, 0x11
        /*0062*/ 	.short	(.L_17 - .L_16)
	.align		4
.L_16:
        /*0064*/ 	.word	index@($__internal_0_$__cuda_sm3x_div_rn_noftz_f32_slowpath)
        /*0068*/ 	.word	0x00000000


	//----- nvinfo : EIATTR_FRAME_SIZE
	.align		4
.L_17:
        /*006c*/ 	.byte	0x04, 0x11
        /*006e*/ 	.short	(.L_19 - .L_18)
	.align		4
.L_18:
        /*0070*/ 	.word	index@(_Z15updateCentroidsPfPiS_S0_i)
        /*0074*/ 	.word	0x00000000


	//----- nvinfo : EIATTR_MIN_STACK_SIZE
	.align		4
.L_19:
        /*0078*/ 	.byte	0x04, 0x12
        /*007a*/ 	.short	(.L_21 - .L_20)
	.align		4
.L_20:
        /*007c*/ 	.word	index@(_Z15updateCentroidsPfPiS_S0_i)
        /*0080*/ 	.word	0x00000000


	//----- nvinfo : EIATTR_MIN_STACK_SIZE
	.align		4
.L_21:
        /*0084*/ 	.byte	0x04, 0x12
        /*0086*/ 	.short	(.L_23 - .L_22)
	.align		4
.L_22:
        /*0088*/ 	.word	index@(_Z12sumCentroidsPfPiS_S0_i)
        /*008c*/ 	.word	0x00000000


	//----- nvinfo : EIATTR_MIN_STACK_SIZE
	.align		4
.L_23:
        /*0090*/ 	.byte	0x04, 0x12
        /*0092*/ 	.short	(.L_25 - .L_24)
	.align		4
.L_24:
        /*0094*/ 	.word	index@(_Z14resetCentroidsPfi)
        /*0098*/ 	.word	0x00000000


	//----- nvinfo : EIATTR_MIN_STACK_SIZE
	.align		4
.L_25:
        /*009c*/ 	.byte	0x04, 0x12
        /*009e*/ 	.short	(.L_27 - .L_26)
	.align		4
.L_26:
        /*00a0*/ 	.word	index@(_Z19findClosestCentroidPfPiS_ii)
        /*00a4*/ 	.word	0x00000000
.L_27:


//--------------------- .nv.compat                --------------------------
	.section	.nv.compat,"",@"SHT_CUDA_COMPAT_INFO"
	.align	4
        /*0000*/ 	.byte	0x02, 0x09, 0x00, 0x00, 0x02, 0x02, 0x01, 0x00, 0x02, 0x05, 0x05, 0x00, 0x03, 0x07, 0x01, 0x01
        /*0010*/ 	.byte	0x02, 0x03, 0x00, 0x00, 0x02, 0x06, 0x01, 0x00, 0x04, 0x0b, 0x08, 0x00, 0x01, 0x00, 0x00, 0x00
        /*0020*/ 	.byte	0x00, 0x00, 0x00, 0x00


//--------------------- .nv.info._Z15updateCentroidsPfPiS_S0_i --------------------------
	.section	.nv.info._Z15updateCentroidsPfPiS_S0_i,"",@"SHT_CUDA_INFO"
	.sectionflags	@""
	.align	4


	//----- nvinfo : EIATTR_CUDA_API_VERSION
	.align		4
        /*0000*/ 	.byte	0x04, 0x37
        /*0002*/ 	.short	(.L_29 - .L_28)
.L_28:
        /*0004*/ 	.word	0x00000082


	//----- nvinfo : EIATTR_KPARAM_INFO
	.align		4
.L_29:
        /*0008*/ 	.byte	0x04, 0x17
        /*000a*/ 	.short	(.L_31 - .L_30)
.L_30:
        /*000c*/ 	.word	0x00000000
        /*0010*/ 	.short	0x0004
        /*0012*/ 	.short	0x0020
        /*0014*/ 	.byte	0x00, 0xf0, 0x11, 0x00


	//----- nvinfo : EIATTR_KPARAM_INFO
	.align		4
.L_31:
        /*0018*/ 	.byte	0x04, 0x17
        /*001a*/ 	.short	(.L_33 - .L_32)
.L_32:
        /*001c*/ 	.word	0x00000000
        /*0020*/ 	.short	0x0003
        /*0022*/ 	.short	0x0018
        /*0024*/ 	.byte	0x00, 0xf5, 0x21, 0x00


	//----- nvinfo : EIATTR_KPARAM_INFO
	.align		4
.L_33:
        /*0028*/ 	.byte	0x04, 0x17
        /*002a*/ 	.short	(.L_35 - .L_34)
.L_34:
        /*002c*/ 	.word	0x00000000
        /*0030*/ 	.short	0x0002
        /*0032*/ 	.short	0x0010
        /*0034*/ 	.byte	0x00, 0xf5, 0x21, 0x00


	//----- nvinfo : EIATTR_KPARAM_INFO
	.align		4
.L_35:
        /*0038*/ 	.byte	0x04, 0x17
        /*003a*/ 	.short	(.L_37 - .L_36)
.L_36:
        /*003c*/ 	.word	0x00000000
        /*0040*/ 	.short	0x0001
        /*0042*/ 	.short	0x0008
        /*0044*/ 	.byte	0x00, 0xf5, 0x21, 0x00


	//----- nvinfo : EIATTR_KPARAM_INFO
	.align		4
.L_37:
        /*0048*/ 	.byte	0x04, 0x17
        /*004a*/ 	.short	(.L_39 - .L_38)
.L_38:
        /*004c*/ 	.word	0x00000000
        /*0050*/ 	.short	0x0000
        /*0052*/ 	.short	0x0000
        /*0054*/ 	.byte	0x00, 0xf5, 0x21, 0x00


	//----- nvinfo : EIATTR_SPARSE_MMA_MASK
	.align		4
.L_39:
        /*0058*/ 	.byte	0x03, 0x50
        /*005a*/ 	.short	0x0000


	//----- nvinfo : EIATTR_MAXREG_COUNT
	.align		4
        /*005c*/ 	.byte	0x03, 0x1b
        /*005e*/ 	.short	0x00ff


	//----- nvinfo : EIATTR_MERCURY_ISA_VERSION
	.align		4
        /*0060*/ 	.byte	0x03, 0x5f
        /*0062*/ 	.short	0x0101


	//----- nvinfo : EIATTR_VRC_CTA_INIT_COUNT
	.align		4
        /*0064*/ 	.byte	0x02, 0x4a
	.zero		1
	.zero		1


	//----- nvinfo : EIATTR_EXIT_INSTR_OFFSETS
	.align		4
        /*0068*/ 	.byte	0x04, 0x1c
        /*006a*/ 	.short	(.L_41 - .L_40)


	//   ....[0]....
.L_40:
        /*006c*/ 	.word	0x00000070


	//   ....[1]....
        /*0070*/ 	.word	0x00000a20


	//----- nvinfo : EIATTR_CRS_STACK_SIZE
	.align		4
.L_41:
        /*0074*/ 	.byte	0x04, 0x1e
        /*0076*/ 	.short	(.L_43 - .L_42)
.L_42:
        /*0078*/ 	.word	0x00000000


	//----- nvinfo : EIATTR_CBANK_PARAM_SIZE
	.align		4
.L_43:
        /*007c*/ 	.byte	0x03, 0x19
        /*007e*/ 	.short	0x0024


	//----- nvinfo : EIATTR_PARAM_CBANK
	.align		4
        /*0080*/ 	.byte	0x04, 0x0a
        /*0082*/ 	.short	(.L_45 - .L_44)
	.align		4
.L_44:
        /*0084*/ 	.word	index@(.nv.constant0._Z15updateCentroidsPfPiS_S0_i)
        /*0088*/ 	.short	0x0380
        /*008a*/ 	.short	0x0024


	//----- nvinfo : EIATTR_SW_WAR
	.align		4
.L_45:
        /*008c*/ 	.byte	0x04, 0x36
        /*008e*/ 	.short	(.L_47 - .L_46)
.L_46:
        /*0090*/ 	.word	0x00000008
.L_47:


//--------------------- .nv.info._Z12sumCentroidsPfPiS_S0_i --------------------------
	.section	.nv.info._Z12sumCentroidsPfPiS_S0_i,"",@"SHT_CUDA_INFO"
	.sectionflags	@""
	.align	4


	//----- nvinfo : EIATTR_CUDA_API_VERSION
	.align		4
        /*0000*/ 	.byte	0x04, 0x37
        /*0002*/ 	.short	(.L_49 - .L_48)
.L_48:
        /*0004*/ 	.word	0x00000082


	//----- nvinfo : EIATTR_KPARAM_INFO
	.align		4
.L_49:
        /*0008*/ 	.byte	0x04, 0x17
        /*000a*/ 	.short	(.L_51 - .L_50)
.L_50:
        /*000c*/ 	.word	0x00000000
        /*0010*/ 	.short	0x0004
        /*0012*/ 	.short	0x0020
        /*0014*/ 	.byte	0x00, 0xf0, 0x11, 0x00


	//----- nvinfo : EIATTR_KPARAM_INFO
	.align		4
.L_51:
        /*0018*/ 	.byte	0x04, 0x17
        /*001a*/ 	.short	(.L_53 - .L_52)
.L_52:
        /*001c*/ 	.word	0x00000000
        /*0020*/ 	.short	0x0003
        /*0022*/ 	.short	0x0018
        /*0024*/ 	.byte	0x00, 0xf5, 0x21, 0x00


	//----- nvinfo : EIATTR_KPARAM_INFO
	.align		4
.L_53:
        /*0028*/ 	.byte	0x04, 0x17
        /*002a*/ 	.short	(.L_55 - .L_54)
.L_54:
        /*002c*/ 	.word	0x00000000
        /*0030*/ 	.short	0x0002
        /*0032*/ 	.short	0x0010
        /*0034*/ 	.byte	0x00, 0xf5, 0x21, 0x00


	//----- nvinfo : EIATTR_KPARAM_INFO
	.align		4
.L_55:
        /*0038*/ 	.byte	0x04, 0x17
        /*003a*/ 	.short	(.L_57 - .L_56)
.L_56:
        /*003c*/ 	.word	0x00000000
        /*0040*/ 	.short	0x0001
        /*0042*/ 	.short	0x0008
        /*0044*/ 	.byte	0x00, 0xf5, 0x21, 0x00


	//----- nvinfo : EIATTR_KPARAM_INFO
	.align		4
.L_57:
        /*0048*/ 	.byte	0x04, 0x17
        /*004a*/ 	.short	(.L_59 - .L_58)
.L_58:
        /*004c*/ 	.word	0x00000000
        /*0050*/ 	.short	0x0000
        /*0052*/ 	.short	0x0000
        /*0054*/ 	.byte	0x00, 0xf5, 0x21, 0x00


	//----- nvinfo : EIATTR_SPARSE_MMA_MASK
	.align		4
.L_59:
        /*0058*/ 	.byte	0x03, 0x50
        /*005a*/ 	.short	0x0000


	//----- nvinfo : EIATTR_MAXREG_COUNT
	.align		4
        /*005c*/ 	.byte	0x03, 0x1b
        /*005e*/ 	.short	0x00ff


	//----- nvinfo : EIATTR_MERCURY_ISA_VERSION
	.align		4
        /*0060*/ 	.byte	0x03, 0x5f
        /*0062*/ 	.short	0x0101


	//----- nvinfo : EIATTR_VRC_CTA_INIT_COUNT
	.align		4
        /*0064*/ 	.byte	0x02, 0x4a
	.zero		1
	.zero		1


	//----- nvinfo : EIATTR_EXIT_INSTR_OFFSETS
	.align		4
        /*0068*/ 	.byte	0x04, 0x1c
        /*006a*/ 	.short	(.L_61 - .L_60)


	//   ....[0]....
.L_60:
        /*006c*/ 	.word	0x00000070


	//   ....[1]....
        /*0070*/ 	.word	0x00000270


	//----- nvinfo : EIATTR_CBANK_PARAM_SIZE
	.align		4
.L_61:
        /*0074*/ 	.byte	0x03, 0x19
        /*0076*/ 	.short	0x0024


	//----- nvinfo : EIATTR_PARAM_CBANK
	.align		4
        /*0078*/ 	.byte	0x04, 0x0a
        /*007a*/ 	.short	(.L_63 - .L_62)
	.align		4
.L_62:
        /*007c*/ 	.word	index@(.nv.constant0._Z12sumCentroidsPfPiS_S0_i)
        /*0080*/ 	.short	0x0380
        /*0082*/ 	.short	0x0024


	//----- nvinfo : EIATTR_SW_WAR
	.align		4
.L_63:
        /*0084*/ 	.byte	0x04, 0x36
        /*0086*/ 	.short	(.L_65 - .L_64)
.L_64:
        /*0088*/ 	.word	0x00000008
.L_65:


//--------------------- .nv.info._Z14resetCentroidsPfi --------------------------
	.section	.nv.info._Z14resetCentroidsPfi,"",@"SHT_CUDA_INFO"
	.sectionflags	@""
	.align	4


	//----- nvinfo : EIATTR_CUDA_API_VERSION
	.align		4
        /*0000*/ 	.byte	0x04, 0x37
        /*0002*/ 	.short	(.L_67 - .L_66)
.L_66:
        /*0004*/ 	.word	0x00000082


	//----- nvinfo : EIATTR_KPARAM_INFO
	.align		4
.L_67:
        /*0008*/ 	.byte	0x04, 0x17
        /*000a*/ 	.short	(.L_69 - .L_68)
.L_68:
        /*000c*/ 	.word	0x00000000
        /*0010*/ 	.short	0x0001
        /*0012*/ 	.short	0x0008
        /*0014*/ 	.byte	0x00, 0xf0, 0x11, 0x00


	//----- nvinfo : EIATTR_KPARAM_INFO
	.align		4
.L_69:
        /*0018*/ 	.byte	0x04, 0x17
        /*001a*/ 	.short	(.L_71 - .L_70)
.L_70:
        /*001c*/ 	.word	0x00000000
        /*0020*/ 	.short	0x0000
        /*0022*/ 	.short	0x0000
        /*0024*/ 	.byte	0x00, 0xf5, 0x21, 0x00


	//----- nvinfo : EIATTR_SPARSE_MMA_MASK
	.align		4
.L_71:
        /*0028*/ 	.byte	0x03, 0x50
        /*002a*/ 	.short	0x0000


	//----- nvinfo : EIATTR_MAXREG_COUNT
	.align		4
        /*002c*/ 	.byte	0x03, 0x1b
        /*002e*/ 	.short	0x00ff


	//----- nvinfo : EIATTR_MERCURY_ISA_VERSION
	.align		4
        /*0030*/ 	.byte	0x03, 0x5f
        /*0032*/ 	.short	0x0101


	//----- nvinfo : EIATTR_VRC_CTA_INIT_COUNT
	.align		4
        /*0034*/ 	.byte	0x02, 0x4a
	.zero		1
	.zero		1


	//----- nvinfo : EIATTR_EXIT_INSTR_OFFSETS
	.align		4
        /*0038*/ 	.byte	0x04, 0x1c
        /*003a*/ 	.short	(.L_73 - .L_72)


	//   ....[0]....
.L_72:
        /*003c*/ 	.word	0x00000070


	//   ....[1]....
        /*0040*/ 	.word	0x00000150


	//----- nvinfo : EIATTR_CBANK_PARAM_SIZE
	.align		4
.L_73:
        /*0044*/ 	.byte	0x03, 0x19
        /*0046*/ 	.short	0x000c


	//----- nvinfo : EIATTR_PARAM_CBANK
	.align		4
        /*0048*/ 	.byte	0x04, 0x0a
        /*004a*/ 	.short	(.L_75 - .L_74)
	.align		4
.L_74:
        /*004c*/ 	.word	index@(.nv.constant0._Z14resetCentroidsPfi)
        /*0050*/ 	.short	0x0380
        /*0052*/ 	.short	0x000c


	//----- nvinfo : EIATTR_SW_WAR
	.align		4
.L_75:
        /*0054*/ 	.byte	0x04, 0x36
        /*0056*/ 	.short	(.L_77 - .L_76)
.L_76:
        /*0058*/ 	.word	0x00000008
.L_77:


//--------------------- .nv.info._Z19findClosestCentroidPfPiS_ii --------------------------
	.section	.nv.info._Z19findClosestCentroidPfPiS_ii,"",@"SHT_CUDA_INFO"
	.sectionflags	@""
	.align	4


	//----- nvinfo : EIATTR_CUDA_API_VERSION
	.align		4
        /*0000*/ 	.byte	0x04, 0x37
        /*0002*/ 	.short	(.L_79 - .L_78)
.L_78:
        /*0004*/ 	.word	0x00000082


	//----- nvinfo : EIATTR_KPARAM_INFO
	.align		4
.L_79:
        /*0008*/ 	.byte	0x04, 0x17
        /*000a*/ 	.short	(.L_81 - .L_80)
.L_80:
        /*000c*/ 	.word	0x00000000
        /*0010*/ 	.short	0x0004
        /*0012*/ 	.short	0x001c
        /*0014*/ 	.byte	0x00, 0xf0, 0x11, 0x00


	//----- nvinfo : EIATTR_KPARAM_INFO
	.align		4
.L_81:
        /*0018*/ 	.byte	0x04, 0x17
        /*001a*/ 	.short	(.L_83 - .L_82)
.L_82:
        /*001c*/ 	.word	0x00000000
        /*0020*/ 	.short	0x0003
        /*0022*/ 	.short	0x0018
        /*0024*/ 	.byte	0x00, 0xf0, 0x11, 0x00


	//----- nvinfo : EIATTR_KPARAM_INFO
	.align		4
.L_83:
        /*0028*/ 	.byte	0x04, 0x17
        /*002a*/ 	.short	(.L_85 - .L_84)
.L_84:
        /*002c*/ 	.word	0x00000000
        /*0030*/ 	.short	0x0002
        /*0032*/ 	.short	0x0010
        /*0034*/ 	.byte	0x00, 0xf5, 0x21, 0x00


	//----- nvinfo : EIATTR_KPARAM_INFO
	.align		4
.L_85:
        /*0038*/ 	.byte	0x04, 0x17
        /*003a*/ 	.short	(.L_87 - .L_86)
.L_86:
        /*003c*/ 	.word	0x00000000
        /*0040*/ 	.short	0x0001
        /*0042*/ 	.short	0x0008
        /*0044*/ 	.byte	0x00, 0xf5, 0x21, 0x00


	//----- nvinfo : EIATTR_KPARAM_INFO
	.align		4
.L_87:
        /*0048*/ 	.byte	0x04, 0x17
        /*004a*/ 	.short	(.L_89 - .L_88)
.L_88:
        /*004c*/ 	.word	0x00000000
        /*0050*/ 	.short	0x0000
        /*0052*/ 	.short	0x0000
        /*0054*/ 	.byte	0x00, 0xf5, 0x21, 0x00


	//----- nvinfo : EIATTR_SPARSE_MMA_MASK
	.align		4
.L_89:
        /*0058*/ 	.byte	0x03, 0x50
        /*005a*/ 	.short	0x0000


	//----- nvinfo : EIATTR_MAXREG_COUNT
	.align		4
        /*005c*/ 	.byte	0x03, 0x1b
        /*005e*/ 	.short	0x00ff


	//----- nvinfo : EIATTR_MERCURY_ISA_VERSION
	.align		4
        /*0060*/ 	.byte	0x03, 0x5f
        /*0062*/ 	.short	0x0101


	//----- nvinfo : EIATTR_VRC_CTA_INIT_COUNT
	.align		4
        /*0064*/ 	.byte	0x02, 0x4a
	.zero		1
	.zero		1


	//----- nvinfo : EIATTR_EXIT_INSTR_OFFSETS
	.align		4
        /*0068*/ 	.byte	0x04, 0x1c
        /*006a*/ 	.short	(.L_91 - .L_90)


	//   ....[0]....
.L_90:
        /*006c*/ 	.word	0x00000070


	//   ....[1]....
        /*0070*/ 	.word	0x00000c00


	//----- nvinfo : EIATTR_CRS_STACK_SIZE
	.align		4
.L_91:
        /*0074*/ 	.byte	0x04, 0x1e
        /*0076*/ 	.short	(.L_93 - .L_92)
.L_92:
        /*0078*/ 	.word	0x00000000


	//----- nvinfo : EIATTR_CBANK_PARAM_SIZE
	.align		4
.L_93:
        /*007c*/ 	.byte	0x03, 0x19
        /*007e*/ 	.short	0x0020


	//----- nvinfo : EIATTR_PARAM_CBANK
	.align		4
        /*0080*/ 	.byte	0x04, 0x0a
        /*0082*/ 	.short	(.L_95 - .L_94)
	.align		4
.L_94:
        /*0084*/ 	.word	index@(.nv.constant0._Z19findClosestCentroidPfPiS_ii)
        /*0088*/ 	.short	0x0380
        /*008a*/ 	.short	0x0020


	//----- nvinfo : EIATTR_SW_WAR
	.align		4
.L_95:
        /*008c*/ 	.byte	0x04, 0x36
        /*008e*/ 	.short	(.L_97 - .L_96)
.L_96:
        /*0090*/ 	.word	0x00000008
.L_97:


//--------------------- .nv.callgraph             --------------------------
	.section	.nv.callgraph,"",@"SHT_CUDA_CALLGRAPH"
	.align	4
	.sectionentsize	8
	.align		4
        /*0000*/ 	.word	0x00000000
	.align		4
        /*0004*/ 	.word	0xffffffff
	.align		4
        /*0008*/ 	.word	0x00000000
	.align		4
        /*000c*/ 	.word	0xfffffffe
	.align		4
        /*0010*/ 	.word	0x00000000
	.align		4
        /*0014*/ 	.word	0xfffffffd
	.align		4
        /*0018*/ 	.word	0x00000000
	.align		4
        /*001c*/ 	.word	0xfffffffc


//--------------------- .text._Z15updateCentroidsPfPiS_S0_i --------------------------
	.section	.text._Z15updateCentroidsPfPiS_S0_i,"ax",@progbits
	.align	128
        .global         _Z15updateCentroidsPfPiS_S0_i
        .type           _Z15updateCentroidsPfPiS_S0_i,@function
        .size           _Z15updateCentroidsPfPiS_S0_i,(.L_x_47 - _Z15updateCentroidsPfPiS_S0_i)
        .other          _Z15updateCentroidsPfPiS_S0_i,@"STO_CUDA_ENTRY STV_DEFAULT"
_Z15updateCentroidsPfPiS_S0_i:
.text._Z15updateCentroidsPfPiS_S0_i:
[----:B------:R-:W-:Y:S01]  /*0000*/  LDC R1, c[0x0][0x37c] ;  /* 0x0000df00ff017b82 */ /* 0x000fe20000000800 */
[----:B------:R-:W0:Y:S07]  /*0010*/  S2R R3, SR_TID.X ;  /* 0x0000000000037919 */ /* 0x000e2e0000002100 */
[----:B------:R-:W0:Y:S01]  /*0020*/  S2UR UR4, SR_CTAID.X ;  /* 0x00000000000479c3 */ /* 0x000e220000002500 */
[----:B------:R-:W1:Y:S07]  /*0030*/  LDCU UR5, c[0x0][0x3a0] ;  /* 0x00007400ff0577ac */ /* 0x000e6e0008000800 */
[----:B------:R-:W0:Y:S02]  /*0040*/  LDC R0, c[0x0][0x360] ;  /* 0x0000d800ff007b82 */ /* 0x000e240000000800 */
[----:B0-----:R-:W-:-:S05]  /*0050*/  IMAD R0, R0, UR4, R3 ;  /* 0x0000000400007c24 */ /* 0x001fca000f8e0203 */
[----:B-1----:R-:W-:-:S13]  /*0060*/  ISETP.GE.AND P0, PT, R0, UR5, PT ;  /* 0x0000000500007c0c */ /* 0x002fda000bf06270 */
[----:B------:R-:W-:Y:S05]  /*0070*/  @P0 EXIT ;  /* 0x000000000000094d */ /* 0x000fea0003800000 */
[----:B------:R-:W0:Y:S01]  /*0080*/  LDC.64 R6, c[0x0][0x398] ;  /* 0x0000e600ff067b82 */ /* 0x000e220000000a00 */
[----:B------:R-:W1:Y:S01]  /*0090*/  LDCU.64 UR4, c[0x0][0x358] ;  /* 0x00006b00ff0477ac */ /* 0x000e620008000a00 */
[----:B------:R-:W-:-:S06]  /*00a0*/  IMAD R3, R0, 0x9, RZ ;  /* 0x0000000900037824 */ /* 0x000fcc00078e02ff */
[----:B------:R-:W2:Y:S01]  /*00b0*/  LDC.64 R4, c[0x0][0x390] ;  /* 0x0000e400ff047b82 */ /* 0x000ea20000000a00 */
[----:B0-----:R-:W-:-:S05]  /*00c0*/  IMAD.WIDE R6, R3, 0x4, R6 ;  /* 0x0000000403067825 */ /* 0x001fca00078e0206 */
[----:B-1----:R-:W3:Y:S01]  /*00d0*/  LDG.E R2, desc[UR4][R6.64] ;  /* 0x0000000406027981 */ /* 0x002ee2000c1e1900 */
[----:B--2---:R-:W-:-:S05]  /*00e0*/  IMAD.WIDE R4, R3, 0x4, R4 ;  /* 0x0000000403047825 */ /* 0x004fca00078e0204 */
[----:B------:R-:W2:Y:S01]  /*00f0*/  LDG.E R0, desc[UR4][R4.64] ;  /* 0x0000000404007981 */ /* 0x000ea2000c1e1900 */
[----:B------:R-:W-:Y:S01]  /*0100*/  BSSY.RECONVERGENT B0, `(.L_x_0) ;  /* 0x000000c000007945 */ /* 0x000fe20003800200 */
[----:B---3--:R-:W-:-:S04]  /*0110*/  I2FP.F32.S32 R3, R2 ;  /* 0x0000000200037245 */ /* 0x008fc80000201400 */
[----:B------:R-:W0:Y:S08]  /*0120*/  MUFU.RCP R2, R3 ;  /* 0x0000000300027308 */ /* 0x000e300000001000 */
[----:B--2---:R-:W1:Y:S01]  /*0130*/  FCHK P0, R0, R3 ;  /* 0x0000000300007302 */ /* 0x004e620000000000 */
[----:B0-----:R-:W-:-:S04]  /*0140*/  FFMA R9, -R3, R2, 1 ;  /* 0x3f80000003097423 */ /* 0x001fc80000000102 */
[----:B------:R-:W-:-:S04]  /*0150*/  FFMA R9, R2, R9, R2 ;  /* 0x0000000902097223 */ /* 0x000fc80000000002 */
[----:B------:R-:W-:-:S04]  /*0160*/  FFMA R2, R0, R9, RZ ;  /* 0x0000000900027223 */ /* 0x000fc800000000ff */
[----:B------:R-:W-:-:S04]  /*0170*/  FFMA R8, -R3, R2, R0 ;  /* 0x0000000203087223 */ /* 0x000fc80000000100 */
[----:B------:R-:W-:Y:S01]  /*0180*/  FFMA R9, R9, R8, R2 ;  /* 0x0000000809097223 */ /* 0x000fe20000000002 */
[----:B-1----:R-:W-:Y:S06]  /*0190*/  @!P0 BRA `(.L_x_1) ;  /* 0x0000000000088947 */ /* 0x002fec0003800000 */
[----:B------:R-:W-:-:S07]  /*01a0*/  MOV R2, 0x1c0 ;  /* 0x000001c000027802 */ /* 0x000fce0000000f00 */
[----:B------:R-:W-:Y:S05]  /*01b0*/  CALL.REL.NOINC `($__internal_0_$__cuda_sm3x_div_rn_noftz_f32_slowpath) ;  /* 0x00000008001c7944 */ /* 0x000fea0003c00000 */
.L_x_1:
[----:B------:R-:W-:Y:S05]  /*01c0*/  BSYNC.RECONVERGENT B0 ;  /* 0x0000000000007941 */ /* 0x000fea0003800200 */
.L_x_0:
[----:B------:R0:W-:Y:S04]  /*01d0*/  STG.E desc[UR4][R4.64], R9 ;  /* 0x0000000904007986 */ /* 0x0001e8000c101904 */
[----:B------:R-:W2:Y:S04]  /*01e0*/  LDG.E R2, desc[UR4][R6.64] ;  /* 0x0000000406027981 */ /* 0x000ea8000c1e1900 */
[----:B------:R-:W3:Y:S01]  /*01f0*/  LDG.E R0, desc[UR4][R4.64+0x4] ;  /* 0x0000040404007981 */ /* 0x000ee2000c1e1900 */
[----:B------:R-:W-:Y:S01]  /*0200*/  BSSY.RECONVERGENT B0, `(.L_x_2) ;  /* 0x000000d000007945 */ /* 0x000fe20003800200 */
[----:B--2---:R-:W-:-:S04]  /*0210*/  I2FP.F32.S32 R3, R2 ;  /* 0x0000000200037245 */ /* 0x004fc80000201400 */
[----:B------:R-:W1:Y:S08]  /*0220*/  MUFU.RCP R2, R3 ;  /* 0x0000000300027308 */ /* 0x000e700000001000 */
[----:B---3--:R-:W2:Y:S01]  /*0230*/  FCHK P0, R0, R3 ;  /* 0x0000000300007302 */ /* 0x008ea20000000000 */
[----:B-1----:R-:W-:-:S04]  /*0240*/  FFMA R11, -R3, R2, 1 ;  /* 0x3f800000030b7423 */ /* 0x002fc80000000102 */
[----:B------:R-:W-:-:S04]  /*0250*/  FFMA R11, R2, R11, R2 ;  /* 0x0000000b020b7223 */ /* 0x000fc80000000002 */
[----:B------:R-:W-:-:S04]  /*0260*/  FFMA R2, R0, R11, RZ ;  /* 0x0000000b00027223 */ /* 0x000fc800000000ff */
[----:B------:R-:W-:-:S04]  /*0270*/  FFMA R8, -R3, R2, R0 ;  /* 0x0000000203087223 */ /* 0x000fc80000000100 */
[----:B------:R-:W-:Y:S01]  /*0280*/  FFMA R11, R11, R8, R2 ;  /* 0x000000080b0b7223 */ /* 0x000fe20000000002 */
[----:B0-2---:R-:W-:Y:S06]  /*0290*/  @!P0 BRA `(.L_x_3) ;  /* 0x00000000000c8947 */ /* 0x005fec0003800000 */
[----:B------:R-:W-:-:S07]  /*02a0*/  MOV R2, 0x2c0 ;  /* 0x000002c000027802 */ /* 0x000fce0000000f00 */
[----:B------:R-:W-:Y:S05]  /*02b0*/  CALL.REL.NOINC `($__internal_0_$__cuda_sm3x_div_rn_noftz_f32_slowpath) ;  /* 0x0000000400dc7944 */ /* 0x000fea0003c00000 */
[----:B------:R-:W-:-:S07]  /*02c0*/  IMAD.MOV.U32 R11, RZ, RZ, R9 ;  /* 0x000000ffff0b7224 */ /* 0x000fce00078e0009 */
.L_x_3:
[----:B------:R-:W-:Y:S05]  /*02d0*/  BSYNC.RECONVERGENT B0 ;  /* 0x0000000000007941 */ /* 0x000fea0003800200 */
.L_x_2:
        /* <DEDUP_REMOVED lines=15> */
.L_x_5:
[----:B------:R-:W-:Y:S05]  /*03d0*/  BSYNC.RECONVERGENT B0 ;  /* 0x0000000000007941 */ /* 0x000fea0003800200 */
.L_x_4:
        /* <DEDUP_REMOVED lines=16> */
.L_x_7:
[----:B------:R-:W-:Y:S05]  /*04e0*/  BSYNC.RECONVERGENT B0 ;  /* 0x0000000000007941 */ /* 0x000fea0003800200 */
.L_x_6:
        /* <DEDUP_REMOVED lines=15> */
.L_x_9:
[----:B------:R-:W-:Y:S05]  /*05e0*/  BSYNC.RECONVERGENT B0 ;  /* 0x0000000000007941 */ /* 0x000fea0003800200 */
.L_x_8:
        /* <DEDUP_REMOVED lines=15> */
[----:B------:R-:W-:-:S07]  /*06e0*/  MOV R11, R9 ;  /* 0x00000009000b7202 */ /* 0x000fce0000000f00 */
.L_x_11:
[----:B------:R-:W-:Y:S05]  /*06f0*/  BSYNC.RECONVERGENT B0 ;  /* 0x0000000000007941 */ /* 0x000fea0003800200 */
.L_x_10:
        /* <DEDUP_REMOVED lines=15> */
.L_x_13:
[----:B------:R-:W-:Y:S05]  /*07f0*/  BSYNC.RECONVERGENT B0 ;  /* 0x0000000000007941 */ /* 0x000fea0003800200 */
.L_x_12:
        /* <DEDUP_REMOVED lines=16> */
.L_x_15:
[----:B------:R-:W-:Y:S05]  /*0900*/  BSYNC.RECONVERGENT B0 ;  /* 0x0000000000007941 */ /* 0x000fea0003800200 */
.L_x_14:
        /* <DEDUP_REMOVED lines=15> */
.L_x_17:
[----:B------:R-:W-:Y:S05]  /*0a00*/  BSYNC.RECONVERGENT B0 ;  /* 0x0000000000007941 */ /* 0x000fea0003800200 */
.L_x_16:
[----:B------:R-:W-:Y:S01]  /*0a10*/  STG.E desc[UR4][R4.64+0x20], R9 ;  /* 0x0000200904007986 */ /* 0x000fe2000c101904 */
[----:B------:R-:W-:Y:S05]  /*0a20*/  EXIT ;  /* 0x000000000000794d */ /* 0x000fea0003800000 */
        .weak           $__internal_0_$__cuda_sm3x_div_rn_noftz_f32_slowpath
        .type           $__internal_0_$__cuda_sm3x_div_rn_noftz_f32_slowpath,@function
        .size           $__internal_0_$__cuda_sm3x_div_rn_noftz_f32_slowpath,(.L_x_47 - $__internal_0_$__cuda_sm3x_div_rn_noftz_f32_slowpath)
$__internal_0_$__cuda_sm3x_div_rn_noftz_f32_slowpath:
[----:B------:R-:W-:Y:S01]  /*0a30*/  SHF.R.U32.HI R9, RZ, 0x17, R3 ;  /* 0x00000017ff097819 */ /* 0x000fe20000011603 */
[----:B------:R-:W-:Y:S01]  /*0a40*/  BSSY.RECONVERGENT B1, `(.L_x_18) ;  /* 0x0000062000017945 */ /* 0x000fe20003800200 */
[----:B------:R-:W-:Y:S02]  /*0a50*/  SHF.R.U32.HI R8, RZ, 0x17, R0 ;  /* 0x00000017ff087819 */ /* 0x000fe40000011600 */
[----:B------:R-:W-:Y:S02]  /*0a60*/  LOP3.LUT R14, R9, 0xff, RZ, 0xc0, !PT ;  /* 0x000000ff090e7812 */ /* 0x000fe400078ec0ff */
[----:B------:R-:W-:Y:S02]  /*0a70*/  LOP3.LUT R12, R8, 0xff, RZ, 0xc0, !PT ;  /* 0x000000ff080c7812 */ /* 0x000fe400078ec0ff */
[----:B------:R-:W-:-:S03]  /*0a80*/  IADD3 R10, PT, PT, R14, -0x1, RZ ;  /* 0xffffffff0e0a7810 */ /* 0x000fc60007ffe0ff */
[----:B------:R-:W-:Y:S01]  /*0a90*/  VIADD R9, R12, 0xffffffff ;  /* 0xffffffff0c097836 */ /* 0x000fe20000000000 */
[----:B------:R-:W-:-:S04]  /*0aa0*/  ISETP.GT.U32.AND P0, PT, R10, 0xfd, PT ;  /* 0x000000fd0a00780c */ /* 0x000fc80003f04070 */
[----:B------:R-:W-:-:S13]  /*0ab0*/  ISETP.GT.U32.OR P0, PT, R9, 0xfd, P0 ;  /* 0x000000fd0900780c */ /* 0x000fda0000704470 */
[----:B------:R-:W-:Y:S01]  /*0ac0*/  @!P0 MOV R8, RZ ;  /* 0x000000ff00088202 */ /* 0x000fe20000000f00 */
[----:B------:R-:W-:Y:S06]  /*0ad0*/  @!P0 BRA `(.L_x_19) ;  /* 0x00000000005c8947 */ /* 0x000fec0003800000 */
[----:B------:R-:W-:Y:S02]  /*0ae0*/  FSETP.GTU.FTZ.AND P0, PT, |R0|, +INF , PT ;  /* 0x7f8000000000780b */ /* 0x000fe40003f1c200 */
[----:B------:R-:W-:-:S04]  /*0af0*/  FSETP.GTU.FTZ.AND P1, PT, |R3|, +INF , PT ;  /* 0x7f8000000300780b */ /* 0x000fc80003f3c200 */
[----:B------:R-:W-:-:S13]  /*0b00*/  PLOP3.LUT P0, PT, P0, P1, PT, 0xf8, 0x8f ;  /* 0x00000000008f781c */ /* 0x000fda0000703f70 */
[----:B------:R-:W-:Y:S05]  /*0b10*/  @P0 BRA `(.L_x_20) ;  /* 0x00000004004c0947 */ /* 0x000fea0003800000 */
[----:B------:R-:W-:-:S13]  /*0b20*/  LOP3.LUT P0, RZ, R3, 0x7fffffff, R0, 0xc8, !PT ;  /* 0x7fffffff03ff7812 */ /* 0x000fda000780c800 */
[----:B------:R-:W-:Y:S05]  /*0b30*/  @!P0 BRA `(.L_x_21) ;  /* 0x00000004003c8947 */ /* 0x000fea0003800000 */
[C---:B------:R-:W-:Y:S02]  /*0b40*/  FSETP.NEU.FTZ.AND P2, PT, |R0|.reuse, +INF , PT ;  /* 0x7f8000000000780b */ /* 0x040fe40003f5d200 */
[----:B------:R-:W-:Y:S02]  /*0b50*/  FSETP.NEU.FTZ.AND P1, PT, |R3|, +INF , PT ;  /* 0x7f8000000300780b */ /* 0x000fe40003f3d200 */
[----:B------:R-:W-:-:S11]  /*0b60*/  FSETP.NEU.FTZ.AND P0, PT, |R0|, +INF , PT ;  /* 0x7f8000000000780b */ /* 0x000fd60003f1d200 */
[----:B------:R-:W-:Y:S05]  /*0b70*/  @!P1 BRA !P2, `(.L_x_21) ;  /* 0x00000004002c9947 */ /* 0x000fea0005000000 */
[----:B------:R-:W-:-:S04]  /*0b80*/  LOP3.LUT P2, RZ, R0, 0x7fffffff, RZ, 0xc0, !PT ;  /* 0x7fffffff00ff7812 */ /* 0x000fc8000784c0ff */
[----:B------:R-:W-:-:S13]  /*0b90*/  PLOP3.LUT P1, PT, P1, P2, PT, 0x2f, 0xf2 ;  /* 0x0000000000f2781c */ /* 0x000fda0000f24577 */
[----:B------:R-:W-:Y:S05]  /*0ba0*/  @P1 BRA `(.L_x_22) ;  /* 0x0000000400181947 */ /* 0x000fea0003800000 */
[----:B------:R-:W-:-:S04]  /*0bb0*/  LOP3.LUT P1, RZ, R3, 0x7fffffff, RZ, 0xc0, !PT ;  /* 0x7fffffff03ff7812 */ /* 0x000fc8000782c0ff */
[----:B------:R-:W-:-:S13]  /*0bc0*/  PLOP3.LUT P0, PT, P0, P1, PT, 0x2f, 0xf2 ;  /* 0x0000000000f2781c */ /* 0x000fda0000702577 */
[----:B------:R-:W-:Y:S05]  /*0bd0*/  @P0 BRA `(.L_x_23) ;  /* 0x0000000400000947 */ /* 0x000fea0003800000 */
[----:B------:R-:W-:Y:S02]  /*0be0*/  ISETP.GE.AND P0, PT, R9, RZ, PT ;  /* 0x000000ff0900720c */ /* 0x000fe40003f06270 */
[----:B------:R-:W-:-:S11]  /*0bf0*/  ISETP.GE.AND P1, PT, R10, RZ, PT ;  /* 0x000000ff0a00720c */ /* 0x000fd60003f26270 */
[----:B------:R-:W-:Y:S01]  /*0c00*/  @P0 IMAD.MOV.U32 R8, RZ, RZ, RZ ;  /* 0x000000ffff080224 */ /* 0x000fe200078e00ff */
[----:B------:R-:W-:Y:S01]  /*0c10*/  @!P0 MOV R8, 0xffffffc0 ;  /* 0xffffffc000088802 */ /* 0x000fe20000000f00 */
[----:B------:R-:W-:Y:S01]  /*0c20*/  @!P0 FFMA R0, R0, 1.84467440737095516160e+19, RZ ;  /* 0x5f80000000008823 */ /* 0x000fe200000000ff */
[----:B------:R-:W-:-:S03]  /*0c30*/  @!P1 FFMA R3, R3, 1.84467440737095516160e+19, RZ ;  /* 0x5f80000003039823 */ /* 0x000fc600000000ff */
[----:B------:R-:W-:-:S07]  /*0c40*/  @!P1 VIADD R8, R8, 0x40 ;  /* 0x0000004008089836 */ /* 0x000fce0000000000 */
.L_x_19:
[----:B------:R-:W-:Y:S01]  /*0c50*/  LEA R10, R14, 0xc0800000, 0x17 ;  /* 0xc08000000e0a7811 */ /* 0x000fe200078eb8ff */
[----:B------:R-:W-:Y:S03]  /*0c60*/  BSSY.RECONVERGENT B2, `(.L_x_24) ;  /* 0x0000036000027945 */ /* 0x000fe60003800200 */
[----:B------:R-:W-:Y:S01]  /*0c70*/  IADD3 R10, PT, PT, -R10, R3, RZ ;  /* 0x000000030a0a7210 */ /* 0x000fe20007ffe1ff */
[----:B------:R-:W-:-:S03]  /*0c80*/  VIADD R3, R12, 0xffffff81 ;  /* 0xffffff810c037836 */ /* 0x000fc60000000000 */
[----:B------:R-:W0:Y:S01]  /*0c90*/  MUFU.RCP R9, R10 ;  /* 0x0000000a00097308 */ /* 0x000e220000001000 */
[----:B------:R-:W-:Y:S01]  /*0ca0*/  FADD.FTZ R11, -R10, -RZ ;  /* 0x800000ff0a0b7221 */ /* 0x000fe20000010100 */
[----:B------:R-:W-:-:S03]  /*0cb0*/  IMAD R0, R3, -0x800000, R0 ;  /* 0xff80000003007824 */ /* 0x000fc600078e0200 */
[----:B0-----:R-:W-:-:S04]  /*0cc0*/  FFMA R12, R9, R11, 1 ;  /* 0x3f800000090c7423 */ /* 0x001fc8000000000b */
[----:B------:R-:W-:-:S04]  /*0cd0*/  FFMA R16, R9, R12, R9 ;  /* 0x0000000c09107223 */ /* 0x000fc80000000009 */
[----:B------:R-:W-:-:S04]  /*0ce0*/  FFMA R9, R0, R16, RZ ;  /* 0x0000001000097223 */ /* 0x000fc800000000ff */
[----:B------:R-:W-:-:S04]  /*0cf0*/  FFMA R12, R11, R9, R0 ;  /* 0x000000090b0c7223 */ /* 0x000fc80000000000 */
[----:B------:R-:W-:Y:S01]  /*0d00*/  FFMA R13, R16, R12, R9 ;  /* 0x0000000c100d7223 */ /* 0x000fe20000000009 */
[----:B------:R-:W-:-:S03]  /*0d10*/  IADD3 R9, PT, PT, R3, 0x7f, -R14 ;  /* 0x0000007f03097810 */ /* 0x000fc60007ffe80e */
[----:B------:R-:W-:Y:S01]  /*0d20*/  FFMA R12, R11, R13, R0 ;  /* 0x0000000d0b0c7223 */ /* 0x000fe20000000000 */
[----:B------:R-:W-:-:S03]  /*0d30*/  IADD3 R9, PT, PT, R9, R8, RZ ;  /* 0x0000000809097210 */ /* 0x000fc60007ffe0ff */
[----:B------:R-:W-:-:S05]  /*0d40*/  FFMA R0, R16, R12, R13 ;  /* 0x0000000c10007223 */ /* 0x000fca000000000d */
[----:B------:R-:W-:-:S04]  /*0d50*/  SHF.R.U32.HI R3, RZ, 0x17, R0 ;  /* 0x00000017ff037819 */ /* 0x000fc80000011600 */
[----:B------:R-:W-:-:S05]  /*0d60*/  LOP3.LUT R3, R3, 0xff, RZ, 0xc0, !PT ;  /* 0x000000ff03037812 */ /* 0x000fca00078ec0ff */
[----:B------:R-:W-:-:S05]  /*0d70*/  IMAD.IADD R11, R3, 0x1, R9 ;  /* 0x00000001030b7824 */ /* 0x000fca00078e0209 */
[----:B------:R-:W-:-:S04]  /*0d80*/  IADD3 R3, PT, PT, R11, -0x1, RZ ;  /* 0xffffffff0b037810 */ /* 0x000fc80007ffe0ff */
[----:B------:R-:W-:-:S13]  /*0d90*/  ISETP.GE.U32.AND P0, PT, R3, 0xfe, PT ;  /* 0x000000fe0300780c */ /* 0x000fda0003f06070 */
[----:B------:R-:W-:Y:S05]  /*0da0*/  @!P0 BRA `(.L_x_25) ;  /* 0x0000000000808947 */ /* 0x000fea0003800000 */
[----:B------:R-:W-:-:S13]  /*0db0*/  ISETP.GT.AND P0, PT, R11, 0xfe, PT ;  /* 0x000000fe0b00780c */ /* 0x000fda0003f04270 */
[----:B------:R-:W-:Y:S05]  /*0dc0*/  @P0 BRA `(.L_x_26) ;  /* 0x00000000006c0947 */ /* 0x000fea0003800000 */
[----:B------:R-:W-:-:S13]  /*0dd0*/  ISETP.GE.AND P0, PT, R11, 0x1, PT ;  /* 0x000000010b00780c */ /* 0x000fda0003f06270 */
[----:B------:R-:W-:Y:S05]  /*0de0*/  @P0 BRA `(.L_x_27) ;  /* 0x0000000000740947 */ /* 0x000fea0003800000 */
[----:B------:R-:W-:Y:S02]  /*0df0*/  ISETP.GE.AND P0, PT, R11, -0x18, PT ;  /* 0xffffffe80b00780c */ /* 0x000fe40003f06270 */
[----:B------:R-:W-:-:S11]  /*0e00*/  LOP3.LUT R0, R0, 0x80000000, RZ, 0xc0, !PT ;  /* 0x8000000000007812 */ /* 0x000fd600078ec0ff */
[----:B------:R-:W-:Y:S05]  /*0e10*/  @!P0 BRA `(.L_x_27) ;  /* 0x0000000000688947 */ /* 0x000fea0003800000 */
[CCC-:B------:R-:W-:Y:S01]  /*0e20*/  FFMA.RZ R3, R16.reuse, R12.reuse, R13.reuse ;  /* 0x0000000c10037223 */ /* 0x1c0fe2000000c00d */
[C---:B------:R-:W-:Y:S02]  /*0e30*/  VIADD R10, R11.reuse, 0x20 ;  /* 0x000000200b0a7836 */ /* 0x040fe40000000000 */
[CCC-:B------:R-:W-:Y:S01]  /*0e40*/  FFMA.RM R8, R16.reuse, R12.reuse, R13.reuse ;  /* 0x0000000c10087223 */ /* 0x1c0fe2000000400d */
[----:B------:R-:W-:Y:S02]  /*0e50*/  ISETP.NE.AND P2, PT, R11, RZ, PT ;  /* 0x000000ff0b00720c */ /* 0x000fe40003f45270 */
[----:B------:R-:W-:Y:S01]  /*0e60*/  LOP3.LUT R9, R3, 0x7fffff, RZ, 0xc0, !PT ;  /* 0x007fffff03097812 */ /* 0x000fe200078ec0ff */
[----:B------:R-:W-:Y:S01]  /*0e70*/  FFMA.RP R3, R16, R12, R13 ;  /* 0x0000000c10037223 */ /* 0x000fe2000000800d */
[----:B------:R-:W-:Y:S02]  /*0e80*/  ISETP.NE.AND P1, PT, R11, RZ, PT ;  /* 0x000000ff0b00720c */ /* 0x000fe40003f25270 */
[----:B------:R-:W-:-:S02]  /*0e90*/  LOP3.LUT R9, R9, 0x800000, RZ, 0xfc, !PT ;  /* 0x0080000009097812 */ /* 0x000fc400078efcff */
[----:B------:R-:W-:Y:S02]  /*0ea0*/  IADD3 R11, PT, PT, -R11, RZ, RZ ;  /* 0x000000ff0b0b7210 */ /* 0x000fe40007ffe1ff */
[----:B------:R-:W-:Y:S02]  /*0eb0*/  SHF.L.U32 R10, R9, R10, RZ ;  /* 0x0000000a090a7219 */ /* 0x000fe400000006ff */
[----:B------:R-:W-:Y:S02]  /*0ec0*/  FSETP.NEU.FTZ.AND P0, PT, R3, R8, PT ;  /* 0x000000080300720b */ /* 0x000fe40003f1d000 */
[----:B------:R-:W-:Y:S02]  /*0ed0*/  SEL R8, R11, RZ, P2 ;  /* 0x000000ff0b087207 */ /* 0x000fe40001000000 */
[----:B------:R-:W-:Y:S02]  /*0ee0*/  ISETP.NE.AND P1, PT, R10, RZ, P1 ;  /* 0x000000ff0a00720c */ /* 0x000fe40000f25270 */
[----:B------:R-:W-:-:S02]  /*0ef0*/  SHF.R.U32.HI R8, RZ, R8, R9 ;  /* 0x00000008ff087219 */ /* 0x000fc40000011609 */
[----:B------:R-:W-:Y:S02]  /*0f00*/  PLOP3.LUT P0, PT, P0, P1, PT, 0xf8, 0x8f ;  /* 0x00000000008f781c */ /* 0x000fe40000703f70 */
[----:B------:R-:W-:Y:S02]  /*0f10*/  SHF.R.U32.HI R10, RZ, 0x1, R8 ;  /* 0x00000001ff0a7819 */ /* 0x000fe40000011608 */
[----:B------:R-:W-:-:S04]  /*0f20*/  SEL R3, RZ, 0x1, !P0 ;  /* 0x00000001ff037807 */ /* 0x000fc80004000000 */
[----:B------:R-:W-:-:S04]  /*0f30*/  LOP3.LUT R3, R3, 0x1, R10, 0xf8, !PT ;  /* 0x0000000103037812 */ /* 0x000fc800078ef80a */
[----:B------:R-:W-:-:S05]  /*0f40*/  LOP3.LUT R3, R3, R8, RZ, 0xc0, !PT ;  /* 0x0000000803037212 */ /* 0x000fca00078ec0ff */
[----:B------:R-:W-:-:S05]  /*0f50*/  IMAD.IADD R3, R10, 0x1, R3 ;  /* 0x000000010a037824 */ /* 0x000fca00078e0203 */
[----:B------:R-:W-:Y:S01]  /*0f60*/  LOP3.LUT R0, R3, R0, RZ, 0xfc, !PT ;  /* 0x0000000003007212 */ /* 0x000fe200078efcff */
[----:B------:R-:W-:Y:S06]  /*0f70*/  BRA `(.L_x_27) ;  /* 0x0000000000107947 */ /* 0x000fec0003800000 */
.L_x_26:
[----:B------:R-:W-:-:S04]  /*0f80*/  LOP3.LUT R0, R0, 0x80000000, RZ, 0xc0, !PT ;  /* 0x8000000000007812 */ /* 0x000fc800078ec0ff */
[----:B------:R-:W-:Y:S01]  /*0f90*/  LOP3.LUT R0, R0, 0x7f800000, RZ, 0xfc, !PT ;  /* 0x7f80000000007812 */ /* 0x000fe200078efcff */
[----:B------:R-:W-:Y:S06]  /*0fa0*/  BRA `(.L_x_27) ;  /* 0x0000000000047947 */ /* 0x000fec0003800000 */
.L_x_25:
[----:B------:R-:W-:-:S07]  /*0fb0*/  LEA R0, R9, R0, 0x17 ;  /* 0x0000000009007211 */ /* 0x000fce00078eb8ff */
.L_x_27:
[----:B------:R-:W-:Y:S05]  /*0fc0*/  BSYNC.RECONVERGENT B2 ;  /* 0x0000000000027941 */ /* 0x000fea0003800200 */
.L_x_24:
[----:B------:R-:W-:Y:S05]  /*0fd0*/  BRA `(.L_x_28) ;  /* 0x0000000000207947 */ /* 0x000fea0003800000 */
.L_x_23:
[----:B------:R-:W-:-:S04]  /*0fe0*/  LOP3.LUT R0, R3, 0x80000000, R0, 0x48, !PT ;  /* 0x8000000003007812 */ /* 0x000fc800078e4800 */
[----:B------:R-:W-:Y:S01]  /*0ff0*/  LOP3.LUT R0, R0, 0x7f800000, RZ, 0xfc, !PT ;  /* 0x7f80000000007812 */ /* 0x000fe200078efcff */
[----:B------:R-:W-:Y:S06]  /*1000*/  BRA `(.L_x_28) ;  /* 0x0000000000147947 */ /* 0x000fec0003800000 */
.L_x_22:
[----:B------:R-:W-:Y:S01]  /*1010*/  LOP3.LUT R0, R3, 0x80000000, R0, 0x48, !PT ;  /* 0x8000000003007812 */ /* 0x000fe200078e4800 */
[----:B------:R-:W-:Y:S06]  /*1020*/  BRA `(.L_x_28) ;  /* 0x00000000000c7947 */ /* 0x000fec0003800000 */
.L_x_21:
[----:B------:R-:W0:Y:S01]  /*1030*/  MUFU.RSQ R0, -QNAN ;  /* 0xffc0000000007908 */ /* 0x000e220000001400 */
[----:B------:R-:W-:Y:S05]  /*1040*/  BRA `(.L_x_28) ;  /* 0x0000000000047947 */ /* 0x000fea0003800000 */
.L_x_20:
[----:B------:R-:W-:-:S07]  /*1050*/  FADD.FTZ R0, R0, R3 ;  /* 0x0000000300007221 */ /* 0x000fce0000010000 */
.L_x_28:
[----:B------:R-:W-:Y:S05]  /*1060*/  BSYNC.RECONVERGENT B1 ;  /* 0x0000000000017941 */ /* 0x000fea0003800200 */
.L_x_18:
[----:B------:R-:W-:Y:S02]  /*1070*/  HFMA2 R3, -RZ, RZ, 0, 0 ;  /* 0x00000000ff037431 */ /* 0x000fe400000001ff */
[----:B0-----:R-:W-:Y:S02]  /*1080*/  IMAD.MOV.U32 R9, RZ, RZ, R0 ;  /* 0x000000ffff097224 */ /* 0x001fe400078e0000 */
[----:B------:R-:W-:Y:S05]  /*1090*/  RET.REL.NODEC R2 `(_Z15updateCentroidsPfPiS_S0_i) ;  /* 0xffffffec02d87950 */ /* 0x000fea0003c3ffff */
.L_x_29:
[----:B------:R-:W-:-:S00]  /*10a0*/  BRA `(.L_x_29) ;  /* 0xfffffffc00fc7947 */ /* 0x000fc0000383ffff */
[----:B------:R-:W-:-:S00]  /*10b0*/  NOP ;  /* 0x0000000000007918 */ /* 0x000fc00000000000 */
        /* <DEDUP_REMOVED lines=12> */
.L_x_47:


//--------------------- .text._Z12sumCentroidsPfPiS_S0_i --------------------------
	.section	.text._Z12sumCentroidsPfPiS_S0_i,"ax",@progbits
	.align	128
        .global         _Z12sumCentroidsPfPiS_S0_i
        .type           _Z12sumCentroidsPfPiS_S0_i,@function
        .size           _Z12sumCentroidsPfPiS_S0_i,(.L_x_50 - _Z12sumCentroidsPfPiS_S0_i)
        .other          _Z12sumCentroidsPfPiS_S0_i,@"STO_CUDA_ENTRY STV_DEFAULT"
_Z12sumCentroidsPfPiS_S0_i:
.text._Z12sumCentroidsPfPiS_S0_i:
        /* <DEDUP_REMOVED lines=10> */
[----:B------:R-:W-:-:S06]  /*00a0*/  LEA R3, R0, R0, 0x3 ;  /* 0x0000000000037211 */ /* 0x000fcc00078e18ff */
[----:B------:R-:W2:Y:S01]  /*00b0*/  LDC.64 R6, c[0x0][0x380] ;  /* 0x0000e000ff067b82 */ /* 0x000ea20000000a00 */
[----:B0-----:R-:W-:-:S05]  /*00c0*/  IMAD.WIDE R4, R3, 0x4, R4 ;  /* 0x0000000403047825 */ /* 0x001fca00078e0204 */
[----:B-1----:R0:W3:Y:S01]  /*00d0*/  LDG.E R9, desc[UR4][R4.64] ;  /* 0x0000000404097981 */ /* 0x0020e2000c1e1900 */
[----:B--2---:R-:W-:Y:S02]  /*00e0*/  IMAD.WIDE R6, R3, 0x4, R6 ;  /* 0x0000000403067825 */ /* 0x004fe400078e0206 */
[----:B------:R-:W3:Y:S03]  /*00f0*/  LDC.64 R2, c[0x0][0x390] ;  /* 0x0000e400ff027b82 */ /* 0x000ee60000000a00 */
[----:B------:R-:W2:Y:S05]  /*0100*/  LDG.E R11, desc[UR4][R6.64] ;  /* 0x00000004060b7981 */ /* 0x000eaa000c1e1900 */
[----:B0-----:R-:W0:Y:S01]  /*0110*/  LDC.64 R4, c[0x0][0x398] ;  /* 0x0000e600ff047b82 */ /* 0x001e220000000a00 */
[----:B---3--:R-:W-:-:S05]  /*0120*/  IMAD.WIDE R2, R9, 0x4, R2 ;  /* 0x0000000409027825 */ /* 0x008fca00078e0202 */
[----:B--2---:R1:W-:Y:S04]  /*0130*/  REDG.E.ADD.F32.FTZ.RN.STRONG.GPU desc[UR4][R2.64], R11 ;  /* 0x0000000b020079a6 */ /* 0x0043e8000c12f304 */
[----:B------:R-:W2:Y:S04]  /*0140*/  LDG.E R13, desc[UR4][R6.64+0x4] ;  /* 0x00000404060d7981 */ /* 0x000ea8000c1e1900 */
[----:B--2---:R2:W-:Y:S04]  /*0150*/  REDG.E.ADD.F32.FTZ.RN.STRONG.GPU desc[UR4][R2.64+0x4], R13 ;  /* 0x0000040d020079a6 */ /* 0x0045e8000c12f304 */
[----:B------:R-:W3:Y:S04]  /*0160*/  LDG.E R15, desc[UR4][R6.64+0x8] ;  /* 0x00000804060f7981 */ /* 0x000ee8000c1e1900 */
[----:B---3--:R-:W-:Y:S04]  /*0170*/  REDG.E.ADD.F32.FTZ.RN.STRONG.GPU desc[UR4][R2.64+0x8], R15 ;  /* 0x0000080f020079a6 */ /* 0x008fe8000c12f304 */
[----:B------:R-:W3:Y:S04]  /*0180*/  LDG.E R17, desc[UR4][R6.64+0xc] ;  /* 0x00000c0406117981 */ /* 0x000ee8000c1e1900 */
[----:B---3--:R3:W-:Y:S04]  /*0190*/  REDG.E.ADD.F32.FTZ.RN.STRONG.GPU desc[UR4][R2.64+0xc], R17 ;  /* 0x00000c11020079a6 */ /* 0x0087e8000c12f304 */
[----:B------:R-:W4:Y:S04]  /*01a0*/  LDG.E R19, desc[UR4][R6.64+0x10] ;  /* 0x0000100406137981 */ /* 0x000f28000c1e1900 */
[----:B----4-:R-:W-:Y:S04]  /*01b0*/  REDG.E.ADD.F32.FTZ.RN.STRONG.GPU desc[UR4][R2.64+0x10], R19 ;  /* 0x00001013020079a6 */ /* 0x010fe8000c12f304 */
[----:B------:R-:W4:Y:S04]  /*01c0*/  LDG.E R21, desc[UR4][R6.64+0x14] ;  /* 0x0000140406157981 */ /* 0x000f28000c1e1900 */
[----:B----4-:R-:W-:Y:S04]  /*01d0*/  REDG.E.ADD.F32.FTZ.RN.STRONG.GPU desc[UR4][R2.64+0x14], R21 ;  /* 0x00001415020079a6 */ /* 0x010fe8000c12f304 */
[----:B-1----:R-:W4:Y:S04]  /*01e0*/  LDG.E R11, desc[UR4][R6.64+0x18] ;  /* 0x00001804060b7981 */ /* 0x002f28000c1e1900 */
[----:B----4-:R-:W-:Y:S04]  /*01f0*/  REDG.E.ADD.F32.FTZ.RN.STRONG.GPU desc[UR4][R2.64+0x18], R11 ;  /* 0x0000180b020079a6 */ /* 0x010fe8000c12f304 */
[----:B--2---:R-:W2:Y:S01]  /*0200*/  LDG.E R13, desc[UR4][R6.64+0x1c] ;  /* 0x00001c04060d7981 */ /* 0x004ea2000c1e1900 */
[----:B---3--:R-:W-:-:S02]  /*0210*/  HFMA2 R17, -RZ, RZ, 0, 5.9604644775390625e-08 ;  /* 0x00000001ff117431 */ /* 0x008fc400000001ff */
[----:B0-----:R-:W-:Y:S01]  /*0220*/  IMAD.WIDE R4, R9, 0x4, R4 ;  /* 0x0000000409047825 */ /* 0x001fe200078e0204 */
[----:B--2---:R-:W-:Y:S04]  /*0230*/  REDG.E.ADD.F32.FTZ.RN.STRONG.GPU desc[UR4][R2.64+0x1c], R13 ;  /* 0x00001c0d020079a6 */ /* 0x004fe8000c12f304 */
[----:B------:R-:W2:Y:S04]  /*0240*/  LDG.E R15, desc[UR4][R6.64+0x20] ;  /* 0x00002004060f7981 */ /* 0x000ea8000c1e1900 */
[----:B--2---:R-:W-:Y:S04]  /*0250*/  REDG.E.ADD.F32.FTZ.RN.STRONG.GPU desc[UR4][R2.64+0x20], R15 ;  /* 0x0000200f020079a6 */ /* 0x004fe8000c12f304 */
[----:B------:R-:W-:Y:S01]  /*0260*/  REDG.E.ADD.STRONG.GPU desc[UR4][R4.64], R17 ;  /* 0x000000110400798e */ /* 0x000fe2000c12e104 */
[----:B------:R-:W-:Y:S05]  /*0270*/  EXIT ;  /* 0x000000000000794d */ /* 0x000fea0003800000 */
.L_x_30:
        /* <DEDUP_REMOVED lines=16> */
.L_x_50:


//--------------------- .text._Z14resetCentroidsPfi --------------------------
	.section	.text._Z14resetCentroidsPfi,"ax",@progbits
	.align	128
        .global         _Z14resetCentroidsPfi
        .type           _Z14resetCentroidsPfi,@function
        .size           _Z14resetCentroidsPfi,(.L_x_51 - _Z14resetCentroidsPfi)
        .other          _Z14resetCentroidsPfi,@"STO_CUDA_ENTRY STV_DEFAULT"
_Z14resetCentroidsPfi:
.text._Z14resetCentroidsPfi:
        /* <DEDUP_REMOVED lines=10> */
[----:B------:R-:W-:-:S04]  /*00a0*/  IMAD R5, R0, 0x9, RZ ;  /* 0x0000000900057824 */ /* 0x000fc800078e02ff */
[----:B0-----:R-:W-:-:S05]  /*00b0*/  IMAD.WIDE R2, R5, 0x4, R2 ;  /* 0x0000000405027825 */ /* 0x001fca00078e0202 */
[----:B-1----:R-:W-:Y:S04]  /*00c0*/  STG.E desc[UR4][R2.64], RZ ;  /* 0x000000ff02007986 */ /* 0x002fe8000c101904 */
[----:B------:R-:W-:Y:S04]  /*00d0*/  STG.E desc[UR4][R2.64+0x4], RZ ;  /* 0x000004ff02007986 */ /* 0x000fe8000c101904 */
[----:B------:R-:W-:Y:S04]  /*00e0*/  STG.E desc[UR4][R2.64+0x8], RZ ;  /* 0x000008ff02007986 */ /* 0x000fe8000c101904 */
[----:B------:R-:W-:Y:S04]  /*00f0*/  STG.E desc[UR4][R2.64+0xc], RZ ;  /* 0x00000cff02007986 */ /* 0x000fe8000c101904 */
[----:B------:R-:W-:Y:S04]  /*0100*/  STG.E desc[UR4][R2.64+0x10], RZ ;  /* 0x000010ff02007986 */ /* 0x000fe8000c101904 */
[----:B------:R-:W-:Y:S04]  /*0110*/  STG.E desc[UR4][R2.64+0x14], RZ ;  /* 0x000014ff02007986 */ /* 0x000fe8000c101904 */
[----:B------:R-:W-:Y:S04]  /*0120*/  STG.E desc[UR4][R2.64+0x18], RZ ;  /* 0x000018ff02007986 */ /* 0x000fe8000c101904 */
[----:B------:R-:W-:Y:S04]  /*0130*/  STG.E desc[UR4][R2.64+0x1c], RZ ;  /* 0x00001cff02007986 */ /* 0x000fe8000c101904 */
[----:B------:R-:W-:Y:S01]  /*0140*/  STG.E desc[UR4][R2.64+0x20], RZ ;  /* 0x000020ff02007986 */ /* 0x000fe2000c101904 */
[----:B------:R-:W-:Y:S05]  /*0150*/  EXIT ;  /* 0x000000000000794d */ /* 0x000fea0003800000 */
.L_x_31:
        /* <DEDUP_REMOVED lines=10> */
.L_x_51:


//--------------------- .text._Z19findClosestCentroidPfPiS_ii --------------------------
	.section	.text._Z19findClosestCentroidPfPiS_ii,"ax",@progbits
	.align	128
        .global         _Z19findClosestCentroidPfPiS_ii
        .type           _Z19findClosestCentroidPfPiS_ii,@function
        .size           _Z19findClosestCentroidPfPiS_ii,(.L_x_48 - _Z19findClosestCentroidPfPiS_ii)
        .other          _Z19findClosestCentroidPfPiS_ii,@"STO_CUDA_ENTRY STV_DEFAULT"
_Z19findClosestCentroidPfPiS_ii:
.text._Z19findClosestCentroidPfPiS_ii:
        /* <DEDUP_REMOVED lines=8> */
[----:B------:R-:W0:Y:S01]  /*0080*/  LDCU UR6, c[0x0][0x39c] ;  /* 0x00007380ff0677ac */ /* 0x000e220008000800 */
[----:B------:R-:W-:Y:S02]  /*0090*/  LEA R16, R16, R16, 0x3 ;  /* 0x0000001010107211 */ /* 0x000fe400078e18ff */
[----:B------:R-:W-:Y:S01]  /*00a0*/  MOV R17, 0xffffffff ;  /* 0xffffffff00117802 */ /* 0x000fe20000000f00 */
[----:B------:R-:W1:Y:S01]  /*00b0*/  LDCU.64 UR8, c[0x0][0x358] ;  /* 0x00006b00ff0877ac */ /* 0x000e620008000a00 */
[----:B0-----:R-:W-:-:S09]  /*00c0*/  UISETP.GE.AND UP0, UPT, UR6, 0x1, UPT ;  /* 0x000000010600788c */ /* 0x001fd2000bf06270 */
[----:B-1----:R-:W-:Y:S05]  /*00d0*/  BRA.U !UP0, `(.L_x_32) ;  /* 0x0000000908bc7547 */ /* 0x002fea000b800000 */
[----:B------:R-:W0:Y:S02]  /*00e0*/  LDC.64 R2, c[0x0][0x380] ;  /* 0x0000e000ff027b82 */ /* 0x000e240000000a00 */
[----:B0-----:R-:W-:-:S05]  /*00f0*/  IMAD.WIDE R2, R16, 0x4, R2 ;  /* 0x0000000410027825 */ /* 0x001fca00078e0202 */
[----:B------:R0:W5:Y:S04]  /*0100*/  LDG.E R18, desc[UR8][R2.64] ;  /* 0x0000000802127981 */ /* 0x000168000c1e1900 */
[----:B------:R0:W5:Y:S04]  /*0110*/  LDG.E R15, desc[UR8][R2.64+0x4] ;  /* 0x00000408020f7981 */ /* 0x000168000c1e1900 */
[----:B------:R0:W5:Y:S04]  /*0120*/  LDG.E R14, desc[UR8][R2.64+0x8] ;  /* 0x00000808020e7981 */ /* 0x000168000c1e1900 */
[----:B------:R0:W5:Y:S04]  /*0130*/  LDG.E R13, desc[UR8][R2.64+0xc] ;  /* 0x00000c08020d7981 */ /* 0x000168000c1e1900 */
[----:B------:R0:W5:Y:S04]  /*0140*/  LDG.E R12, desc[UR8][R2.64+0x10] ;  /* 0x00001008020c7981 */ /* 0x000168000c1e1900 */
[----:B------:R0:W5:Y:S04]  /*0150*/  LDG.E R11, desc[UR8][R2.64+0x14] ;  /* 0x00001408020b7981 */ /* 0x000168000c1e1900 */
[----:B------:R0:W5:Y:S04]  /*0160*/  LDG.E R10, desc[UR8][R2.64+0x18] ;  /* 0x00001808020a7981 */ /* 0x000168000c1e1900 */
[----:B------:R0:W5:Y:S04]  /*0170*/  LDG.E R9, desc[UR8][R2.64+0x1c] ;  /* 0x00001c0802097981 */ /* 0x000168000c1e1900 */
[----:B------:R0:W5:Y:S01]  /*0180*/  LDG.E R8, desc[UR8][R2.64+0x20] ;  /* 0x0000200802087981 */ /* 0x000162000c1e1900 */
[----:B------:R-:W-:Y:S01]  /*0190*/  UISETP.GE.U32.AND UP0, UPT, UR6, 0xa, UPT ;  /* 0x0000000a0600788c */ /* 0x000fe2000bf06070 */
[----:B------:R-:W-:Y:S01]  /*01a0*/  HFMA2 R6, -RZ, RZ, 0, 0 ;  /* 0x00000000ff067431 */ /* 0x000fe200000001ff */
[----:B------:R-:W-:Y:S01]  /*01b0*/  UIADD3 UR4, UPT, UPT, UR6, -0x1, URZ ;  /* 0xffffffff06047890 */ /* 0x000fe2000fffe0ff */
[----:B------:R-:W-:-:S02]  /*01c0*/  MOV R7, 0x7f800000 ;  /* 0x7f80000000077802 */ /* 0x000fc40000000f00 */
[----:B------:R-:W-:Y:S01]  /*01d0*/  MOV R17, 0xffffffff ;  /* 0xffffffff00117802 */ /* 0x000fe20000000f00 */
[----:B------:R-:W-:-:S04]  /*01e0*/  UIMAD.WIDE.U32 UR4, UR4, 0x38e38e39, URZ ;  /* 0x38e38e39040478a5 */ /* 0x000fc8000f8e00ff */
[----:B------:R-:W-:Y:S01]  /*01f0*/  USHF.R.U32.HI UR5, URZ, 0x1, UR5 ;  /* 0x00000001ff057899 */ /* 0x000fe20008011605 */
[----:B0-----:R-:W-:Y:S11]  /*0200*/  BRA.U !UP0, `(.L_x_33) ;  /* 0x0000000508b07547 */ /* 0x001ff6000b800000 */
[----:B------:R-:W0:Y:S01]  /*0210*/  LDCU.64 UR6, c[0x0][0x390] ;  /* 0x00007200ff0677ac */ /* 0x000e220008000a00 */
[----:B------:R-:W-:Y:S02]  /*0220*/  MOV R7, 0x7f800000 ;  /* 0x7f80000000077802 */ /* 0x000fe40000000f00 */
[----:B------:R-:W-:Y:S01]  /*0230*/  MOV R17, 0xffffffff ;  /* 0xffffffff00117802 */ /* 0x000fe20000000f00 */
[----:B------:R-:W-:Y:S01]  /*0240*/  UIADD3 UR4, UPT, UPT, UR5, 0x1, URZ ;  /* 0x0000000105047890 */ /* 0x000fe2000fffe0ff */
[----:B------:R-:W-:-:S03]  /*0250*/  MOV R6, RZ ;  /* 0x000000ff00067202 */ /* 0x000fc60000000f00 */
[----:B------:R-:W-:-:S04]  /*0260*/  ULOP3.LUT UR4, UR4, 0x3ffffffe, URZ, 0xc0, !UPT ;  /* 0x3ffffffe04047892 */ /* 0x000fc8000f8ec0ff */
[----:B------:R-:W-:Y:S02]  /*0270*/  UIADD3 UR4, UPT, UPT, -UR4, URZ, URZ ;  /* 0x000000ff04047290 */ /* 0x000fe4000fffe1ff */
[----:B0-----:R-:W-:-:S04]  /*0280*/  UIADD3 UR6, UP0, UPT, UR6, 0x24, URZ ;  /* 0x0000002406067890 */ /* 0x001fc8000ff1e0ff */
[----:B------:R-:W-:Y:S02]  /*0290*/  UIADD3.X UR7, UPT, UPT, URZ, UR7, URZ, UP0, !UPT ;  /* 0x00000007ff077290 */ /* 0x000fe400087fe4ff */
[----:B------:R-:W-:-:S04]  /*02a0*/  MOV R2, UR6 ;  /* 0x0000000600027c02 */ /* 0x000fc80008000f00 */
[----:B------:R-:W-:-:S07]  /*02b0*/  MOV R3, UR7 ;  /* 0x0000000700037c02 */ /* 0x000fce0008000f00 */
.L_x_41:
[----:B------:R-:W2:Y:S04]  /*02c0*/  LDG.E R23, desc[UR8][R2.64+-0x24] ;  /* 0xffffdc0802177981 */ /* 0x000ea8000c1e1900 */
[----:B------:R-:W3:Y:S04]  /*02d0*/  LDG.E R24, desc[UR8][R2.64+-0x20] ;  /* 0xffffe00802187981 */ /* 0x000ee8000c1e1900 */
[----:B------:R-:W4:Y:S04]  /*02e0*/  LDG.E R25, desc[UR8][R2.64+-0x1c] ;  /* 0xffffe40802197981 */ /* 0x000f28000c1e1900 */
[----:B------:R-:W4:Y:S04]  /*02f0*/  LDG.E R22, desc[UR8][R2.64+-0x18] ;  /* 0xffffe80802167981 */ /* 0x000f28000c1e1900 */
[----:B------:R-:W4:Y:S04]  /*0300*/  LDG.E R21, desc[UR8][R2.64+-0x14] ;  /* 0xffffec0802157981 */ /* 0x000f28000c1e1900 */
[----:B------:R-:W4:Y:S04]  /*0310*/  LDG.E R20, desc[UR8][R2.64+-0x10] ;  /* 0xfffff00802147981 */ /* 0x000f28000c1e1900 */
[----:B------:R-:W4:Y:S04]  /*0320*/  LDG.E R19, desc[UR8][R2.64+-0xc] ;  /* 0xfffff40802137981 */ /* 0x000f28000c1e1900 */
[----:B------:R-:W4:Y:S04]  /*0330*/  LDG.E R4, desc[UR8][R2.64+-0x8] ;  /* 0xfffff80802047981 */ /* 0x000f28000c1e1900 */
[----:B------:R-:W4:Y:S01]  /*0340*/  LDG.E R5, desc[UR8][R2.64+-0x4] ;  /* 0xfffffc0802057981 */ /* 0x000f22000c1e1900 */
[----:B------:R-:W-:Y:S01]  /*0350*/  BSSY.RECONVERGENT B0, `(.L_x_34) ;  /* 0x0000020000007945 */ /* 0x000fe20003800200 */
[----:B--2--5:R-:W-:Y:S01]  /*0360*/  FADD R0, R18, -R23 ;  /* 0x8000001712007221 */ /* 0x024fe20000000000 */
[----:B---3--:R-:W-:-:S03]  /*0370*/  FADD R23, R15, -R24 ;  /* 0x800000180f177221 */ /* 0x008fc60000000000 */
[----:B------:R-:W-:Y:S01]  /*0380*/  FFMA R0, R0, R0, RZ ;  /* 0x0000000000007223 */ /* 0x000fe200000000ff */
[----:B----4-:R-:W-:-:S03]  /*0390*/  FADD R25, R14, -R25 ;  /* 0x800000190e197221 */ /* 0x010fc60000000000 */
[----:B------:R-:W-:Y:S01]  /*03a0*/  FFMA R0, R23, R23, R0 ;  /* 0x0000001717007223 */ /* 0x000fe20000000000 */
[----:B------:R-:W-:-:S03]  /*03b0*/  FADD R23, R13, -R22 ;  /* 0x800000160d177221 */ /* 0x000fc60000000000 */
[----:B------:R-:W-:Y:S01]  /*03c0*/  FFMA R0, R25, R25, R0 ;  /* 0x0000001919007223 */ /* 0x000fe20000000000 */
[----:B------:R-:W-:-:S03]  /*03d0*/  FADD R21, R12, -R21 ;  /* 0x800000150c157221 */ /* 0x000fc60000000000 */
[----:B------:R-:W-:-:S04]  /*03e0*/  FFMA R0, R23, R23, R0 ;  /* 0x0000001717007223 */ /* 0x000fc80000000000 */
[----:B------:R-:W-:Y:S01]  /*03f0*/  FFMA R0, R21, R21, R0 ;  /* 0x0000001515007223 */ /* 0x000fe20000000000 */
[----:B------:R-:W-:Y:S01]  /*0400*/  FADD R21, R11, -R20 ;  /* 0x800000140b157221 */ /* 0x000fe20000000000 */
[----:B------:R-:W-:-:S03]  /*0410*/  FADD R19, R10, -R19 ;  /* 0x800000130a137221 */ /* 0x000fc60000000000 */
[----:B------:R-:W-:Y:S01]  /*0420*/  FFMA R0, R21, R21, R0 ;  /* 0x0000001515007223 */ /* 0x000fe20000000000 */
[----:B------:R-:W-:-:S03]  /*0430*/  FADD R21, R9, -R4 ;  /* 0x8000000409157221 */ /* 0x000fc60000000000 */
[----:B------:R-:W-:Y:S01]  /*0440*/  FFMA R0, R19, R19, R0 ;  /* 0x0000001313007223 */ /* 0x000fe20000000000 */
[----:B------:R-:W-:-:S03]  /*0450*/  FADD R5, R8, -R5 ;  /* 0x8000000508057221 */ /* 0x000fc60000000000 */
[----:B------:R-:W-:-:S04]  /*0460*/  FFMA R0, R21, R21, R0 ;  /* 0x0000001515007223 */ /* 0x000fc80000000000 */
[----:B------:R-:W-:-:S04]  /*0470*/  FFMA R5, R5, R5, R0 ;  /* 0x0000000505057223 */ /* 0x000fc80000000000 */
[----:B------:R0:W1:Y:S01]  /*0480*/  MUFU.RSQ R0, R5 ;  /* 0x0000000500007308 */ /* 0x0000620000001400 */
[----:B------:R-:W-:-:S04]  /*0490*/  IADD3 R4, PT, PT, R5, -0xd000000, RZ ;  /* 0xf300000005047810 */ /* 0x000fc80007ffe0ff */
[----:B------:R-:W-:-:S13]  /*04a0*/  ISETP.GT.U32.AND P0, PT, R4, 0x727fffff, PT ;  /* 0x727fffff0400780c */ /* 0x000fda0003f04070 */
[----:B01----:R-:W-:Y:S05]  /*04b0*/  @!P0 BRA `(.L_x_35) ;  /* 0x0000000000148947 */ /* 0x003fea0003800000 */
[----:B------:R-:W-:Y:S02]  /*04c0*/  MOV R0, R5 ;  /* 0x0000000500007202 */ /* 0x000fe40000000f00 */
[----:B------:R-:W-:-:S07]  /*04d0*/  MOV R22, 0x4f0 ;  /* 0x000004f000167802 */ /* 0x000fce0000000f00 */
[----:B------:R-:W-:Y:S05]  /*04e0*/  CALL.REL.NOINC `($__internal_1_$__cuda_sm20_sqrt_rn_f32_slowpath) ;  /* 0x0000000400c87944 */ /* 0x000fea0003c00000 */
[----:B------:R-:W-:Y:S01]  /*04f0*/  MOV R4, R0 ;  /* 0x0000000000047202 */ /* 0x000fe20000000f00 */
[----:B------:R-:W-:Y:S06]  /*0500*/  BRA `(.L_x_36) ;  /* 0x0000000000107947 */ /* 0x000fec0003800000 */
.L_x_35:
[----:B------:R-:W-:Y:S01]  /*0510*/  FMUL.FTZ R4, R5, R0 ;  /* 0x0000000005047220 */ /* 0x000fe20000410000 */
[----:B------:R-:W-:-:S03]  /*0520*/  FMUL.FTZ R0, R0, 0.5 ;  /* 0x3f00000000007820 */ /* 0x000fc60000410000 */
[----:B------:R-:W-:-:S04]  /*0530*/  FFMA R5, -R4, R4, R5 ;  /* 0x0000000404057223 */ /* 0x000fc80000000105 */
[----:B------:R-:W-:-:S07]  /*0540*/  FFMA R4, R5, R0, R4 ;  /* 0x0000000005047223 */ /* 0x000fce0000000004 */
.L_x_36:
[----:B------:R-:W-:Y:S05]  /*0550*/  BSYNC.RECONVERGENT B0 ;  /* 0x0000000000007941 */ /* 0x000fea0003800200 */
.L_x_34:
[----:B------:R-:W2:Y:S04]  /*0560*/  LDG.E R23, desc[UR8][R2.64] ;  /* 0x0000000802177981 */ /* 0x000ea8000c1e1900 */
[----:B------:R-:W3:Y:S04]  /*0570*/  LDG.E R26, desc[UR8][R2.64+0x4] ;  /* 0x00000408021a7981 */ /* 0x000ee8000c1e1900 */
[----:B------:R-:W4:Y:S04]  /*0580*/  LDG.E R25, desc[UR8][R2.64+0x8] ;  /* 0x0000080802197981 */ /* 0x000f28000c1e1900 */
[----:B------:R-:W5:Y:S04]  /*0590*/  LDG.E R24, desc[UR8][R2.64+0xc] ;  /* 0x00000c0802187981 */ /* 0x000f68000c1e1900 */
[----:B------:R-:W5:Y:S04]  /*05a0*/  LDG.E R21, desc[UR8][R2.64+0x10] ;  /* 0x0000100802157981 */ /* 0x000f68000c1e1900 */
[----:B------:R-:W5:Y:S04]  /*05b0*/  LDG.E R22, desc[UR8][R2.64+0x14] ;  /* 0x0000140802167981 */ /* 0x000f68000c1e1900 */
[----:B------:R-:W5:Y:S04]  /*05c0*/  LDG.E R19, desc[UR8][R2.64+0x18] ;  /* 0x0000180802137981 */ /* 0x000f68000c1e1900 */
[----:B------:R-:W5:Y:S04]  /*05d0*/  LDG.E R20, desc[UR8][R2.64+0x1c] ;  /* 0x00001c0802147981 */ /* 0x000f68000c1e1900 */
[----:B------:R-:W5:Y:S01]  /*05e0*/  LDG.E R5, desc[UR8][R2.64+0x20] ;  /* 0x0000200802057981 */ /* 0x000f62000c1e1900 */
[CC--:B------:R-:W-:Y:S01]  /*05f0*/  FSETP.GEU.AND P0, PT, R4.reuse, R7.reuse, PT ;  /* 0x000000070400720b */ /* 0x0c0fe20003f0e000 */
[----:B------:R-:W-:Y:S03]  /*0600*/  BSSY.RECONVERGENT B0, `(.L_x_37) ;  /* 0x0000023000007945 */ /* 0x000fe60003800200 */
[----:B------:R-:W-:-:S02]  /*0610*/  FSEL R7, R4, R7, !P0 ;  /* 0x0000000704077208 */ /* 0x000fc40004000000 */
[----:B------:R-:W-:Y:S01]  /*0620*/  SEL R17, R6, R17, !P0 ;  /* 0x0000001106117207 */ /* 0x000fe20004000000 */
[----:B--2---:R-:W-:Y:S01]  /*0630*/  FADD R0, R18, -R23 ;  /* 0x8000001712007221 */ /* 0x004fe20000000000 */
[----:B---3--:R-:W-:-:S03]  /*0640*/  FADD R23, R15, -R26 ;  /* 0x8000001a0f177221 */ /* 0x008fc60000000000 */
[----:B------:R-:W-:Y:S01]  /*0650*/  FFMA R0, R0, R0, RZ ;  /* 0x0000000000007223 */ /* 0x000fe200000000ff */
[----:B----4-:R-:W-:-:S03]  /*0660*/  FADD R25, R14, -R25 ;  /* 0x800000190e197221 */ /* 0x010fc60000000000 */
[----:B------:R-:W-:Y:S01]  /*0670*/  FFMA R0, R23, R23, R0 ;  /* 0x0000001717007223 */ /* 0x000fe20000000000 */
[----:B-----5:R-:W-:-:S03]  /*0680*/  FADD R23, R13, -R24 ;  /* 0x800000180d177221 */ /* 0x020fc60000000000 */
        /* <DEDUP_REMOVED lines=16> */
[----:B------:R-:W-:Y:S01]  /*0790*/  BSSY.RECONVERGENT B1, `(.L_x_39) ;  /* 0x0000004000017945 */ /* 0x000fe20003800200 */
[----:B------:R-:W-:Y:S02]  /*07a0*/  MOV R0, R5 ;  /* 0x0000000500007202 */ /* 0x000fe40000000f00 */
[----:B------:R-:W-:-:S07]  /*07b0*/  MOV R22, 0x7d0 ;  /* 0x000007d000167802 */ /* 0x000fce0000000f00 */
[----:B------:R-:W-:Y:S05]  /*07c0*/  CALL.REL.NOINC `($__internal_1_$__cuda_sm20_sqrt_rn_f32_slowpath) ;  /* 0x0000000400107944 */ /* 0x000fea0003c00000 */
[----:B------:R-:W-:Y:S05]  /*07d0*/  BSYNC.RECONVERGENT B1 ;  /* 0x0000000000017941 */ /* 0x000fea0003800200 */
.L_x_39:
[----:B------:R-:W-:Y:S05]  /*07e0*/  BRA `(.L_x_40) ;  /* 0x0000000000107947 */ /* 0x000fea0003800000 */
.L_x_38:
[----:B------:R-:W-:Y:S01]  /*07f0*/  FMUL.FTZ R0, R5, R20 ;  /* 0x0000001405007220 */ /* 0x000fe20000410000 */
[----:B------:R-:W-:-:S03]  /*0800*/  FMUL.FTZ R4, R20, 0.5 ;  /* 0x3f00000014047820 */ /* 0x000fc60000410000 */
[----:B------:R-:W-:-:S04]  /*0810*/  FFMA R5, -R0, R0, R5 ;  /* 0x0000000000057223 */ /* 0x000fc80000000105 */
[----:B------:R-:W-:-:S07]  /*0820*/  FFMA R0, R5, R4, R0 ;  /* 0x0000000405007223 */ /* 0x000fce0000000000 */
.L_x_40:
[----:B------:R-:W-:Y:S05]  /*0830*/  BSYNC.RECONVERGENT B0 ;  /* 0x0000000000007941 */ /* 0x000fea0003800200 */
.L_x_37:
[----:B------:R-:W-:Y:S01]  /*0840*/  UIADD3 UR4, UPT, UPT, UR4, 0x2, URZ ;  /* 0x0000000204047890 */ /* 0x000fe2000fffe0ff */
[-C--:B------:R-:W-:Y:S02]  /*0850*/  FSETP.GEU.AND P0, PT, R0, R7.reuse, PT ;  /* 0x000000070000720b */ /* 0x080fe40003f0e000 */
[----:B------:R-:W-:Y:S01]  /*0860*/  IADD3 R2, P1, PT, R2, 0x48, RZ ;  /* 0x0000004802027810 */ /* 0x000fe20007f3e0ff */
[----:B------:R-:W-:Y:S01]  /*0870*/  UISETP.NE.AND UP0, UPT, UR4, URZ, UPT ;  /* 0x000000ff0400728c */ /* 0x000fe2000bf05270 */
[----:B------:R-:W-:Y:S02]  /*0880*/  FSEL R7, R0, R7, !P0 ;  /* 0x0000000700077208 */ /* 0x000fe40004000000 */
[----:B------:R-:W-:-:S07]  /*0890*/  IADD3.X R3, PT, PT, RZ, R3, RZ, P1, !PT ;  /* 0x00000003ff037210 */ /* 0x000fce0000ffe4ff */
[C---:B------:R-:W-:Y:S02]  /*08a0*/  @!P0 IADD3 R17, PT, PT, R6.reuse, 0x9, RZ ;  /* 0x0000000906118810 */ /* 0x040fe40007ffe0ff */
[----:B------:R-:W-:Y:S01]  /*08b0*/  IADD3 R6, PT, PT, R6, 0x12, RZ ;  /* 0x0000001206067810 */ /* 0x000fe20007ffe0ff */
[----:B------:R-:W-:Y:S06]  /*08c0*/  BRA.U UP0, `(.L_x_41) ;  /* 0xfffffff9007c7547 */ /* 0x000fec000b83ffff */
.L_x_33:
[----:B------:R-:W-:-:S04]  /*08d0*/  ULOP3.LUT UR5, UR5, 0x1, URZ, 0xc0, !UPT ;  /* 0x0000000105057892 */ /* 0x000fc8000f8ec0ff */
[----:B------:R-:W-:-:S09]  /*08e0*/  UISETP.NE.U32.AND UP0, UPT, UR5, 0x1, UPT ;  /* 0x000000010500788c */ /* 0x000fd2000bf05070 */
[----:B------:R-:W-:Y:S05]  /*08f0*/  BRA.U !UP0, `(.L_x_32) ;  /* 0x0000000108b47547 */ /* 0x000fea000b800000 */
[----:B------:R-:W0:Y:S02]  /*0900*/  LDC.64 R2, c[0x0][0x390] ;  /* 0x0000e400ff027b82 */ /* 0x000e240000000a00 */
[----:B0-----:R-:W-:-:S05]  /*0910*/  IMAD.WIDE.U32 R2, R6, 0x4, R2 ;  /* 0x0000000406027825 */ /* 0x001fca00078e0002 */
        /* <DEDUP_REMOVED lines=35> */
[----:B------:R-:W-:Y:S05]  /*0b50*/  BRA `(.L_x_44) ;  /* 0x0000000000107947 */ /* 0x000fea0003800000 */
.L_x_43:
[----:B------:R-:W-:Y:S01]  /*0b60*/  FMUL.FTZ R0, R3, R2 ;  /* 0x0000000203007220 */ /* 0x000fe20000410000 */
[----:B------:R-:W-:-:S03]  /*0b70*/  FMUL.FTZ R2, R2, 0.5 ;  /* 0x3f00000002027820 */ /* 0x000fc60000410000 */
[----:B------:R-:W-:-:S04]  /*0b80*/  FFMA R3, -R0, R0, R3 ;  /* 0x0000000000037223 */ /* 0x000fc80000000103 */
[----:B------:R-:W-:-:S07]  /*0b90*/  FFMA R0, R3, R2, R0 ;  /* 0x0000000203007223 */ /* 0x000fce0000000000 */
.L_x_44:
[----:B------:R-:W-:Y:S05]  /*0ba0*/  BSYNC.RECONVERGENT B0 ;  /* 0x0000000000007941 */ /* 0x000fea0003800200 */
.L_x_42:
[----:B------:R-:W-:-:S04]  /*0bb0*/  FSETP.GEU.AND P0, PT, R0, R7, PT ;  /* 0x000000070000720b */ /* 0x000fc80003f0e000 */
[----:B------:R-:W-:-:S09]  /*0bc0*/  SEL R17, R6, R17, !P0 ;  /* 0x0000001106117207 */ /* 0x000fd20004000000 */
.L_x_32:
[----:B------:R-:W0:Y:S02]  /*0bd0*/  LDC.64 R2, c[0x0][0x388] ;  /* 0x0000e200ff027b82 */ /* 0x000e240000000a00 */
[----:B0-----:R-:W-:-:S05]  /*0be0*/  IMAD.WIDE R2, R16, 0x4, R2 ;  /* 0x0000000410027825 */ /* 0x001fca00078e0202 */
[----:B------:R-:W-:Y:S01]  /*0bf0*/  STG.E desc[UR8][R2.64], R17 ;  /* 0x0000001102007986 */ /* 0x000fe2000c101908 */
[----:B------:R-:W-:Y:S05]  /*0c00*/  EXIT ;  /* 0x000000000000794d */ /* 0x000fea0003800000 */
        .weak           $__internal_1_$__cuda_sm20_sqrt_rn_f32_slowpath
        .type           $__internal_1_$__cuda_sm20_sqrt_rn_f32_slowpath,@function
        .size           $__internal_1_$__cuda_sm20_sqrt_rn_f32_slowpath,(.L_x_48 - $__internal_1_$__cuda_sm20_sqrt_rn_f32_slowpath)
$__internal_1_$__cuda_sm20_sqrt_rn_f32_slowpath:
[----:B------:R-:W-:-:S13]  /*0c10*/  LOP3.LUT P0, RZ, R0, 0x7fffffff, RZ, 0xc0, !PT ;  /* 0x7fffffff00ff7812 */ /* 0x000fda000780c0ff */
[----:B------:R-:W-:Y:S01]  /*0c20*/  @!P0 MOV R4, R0 ;  /* 0x0000000000048202 */ /* 0x000fe20000000f00 */
[----:B------:R-:W-:Y:S06]  /*0c30*/  @!P0 BRA `(.L_x_45) ;  /* 0x0000000000408947 */ /* 0x000fec0003800000 */
[----:B------:R-:W-:-:S13]  /*0c40*/  FSETP.GEU.FTZ.AND P0, PT, R0, RZ, PT ;  /* 0x000000ff0000720b */ /* 0x000fda0003f1e000 */
[----:B------:R-:W-:Y:S01]  /*0c50*/  @!P0 MOV R4, 0x7fffffff ;  /* 0x7fffffff00048802 */ /* 0x000fe20000000f00 */
[----:B------:R-:W-:Y:S06]  /*0c60*/  @!P0 BRA `(.L_x_45) ;  /* 0x0000000000348947 */ /* 0x000fec0003800000 */
[----:B------:R-:W-:-:S13]  /*0c70*/  FSETP.GTU.FTZ.AND P0, PT, |R0|, +INF , PT ;  /* 0x7f8000000000780b */ /* 0x000fda0003f1c200 */
[----:B------:R-:W-:Y:S01]  /*0c80*/  @P0 FADD.FTZ R4, R0, 1 ;  /* 0x3f80000000040421 */ /* 0x000fe20000010000 */
[----:B------:R-:W-:Y:S06]  /*0c90*/  @P0 BRA `(.L_x_45) ;  /* 0x0000000000280947 */ /* 0x000fec0003800000 */
[----:B------:R-:W-:-:S13]  /*0ca0*/  FSETP.NEU.FTZ.AND P0, PT, |R0|, +INF , PT ;  /* 0x7f8000000000780b */ /* 0x000fda0003f1d200 */
[----:B------:R-:W-:-:S04]  /*0cb0*/  @P0 FFMA R5, R0, 1.84467440737095516160e+19, RZ ;  /* 0x5f80000000050823 */ /* 0x000fc800000000ff */
[----:B------:R-:W0:Y:S02]  /*0cc0*/  @P0 MUFU.RSQ R4, R5 ;  /* 0x0000000500040308 */ /* 0x000e240000001400 */
[----:B0-----:R-:W-:Y:S01]  /*0cd0*/  @P0 FMUL.FTZ R20, R5, R4 ;  /* 0x0000000405140220 */ /* 0x001fe20000410000 */
[----:B------:R-:W-:Y:S01]  /*0ce0*/  @P0 FMUL.FTZ R21, R4, 0.5 ;  /* 0x3f00000004150820 */ /* 0x000fe20000410000 */
[----:B------:R-:W-:Y:S02]  /*0cf0*/  @!P0 MOV R4, R0 ;  /* 0x0000000000048202 */ /* 0x000fe40000000f00 */
[----:B------:R-:W-:-:S04]  /*0d00*/  @P0 FADD.FTZ R19, -R20, -RZ ;  /* 0x800000ff14130221 */ /* 0x000fc80000010100 */
[----:B------:R-:W-:-:S04]  /*0d10*/  @P0 FFMA R19, R20, R19, R5 ;  /* 0x0000001314130223 */ /* 0x000fc80000000005 */
[----:B------:R-:W-:-:S04]  /*0d20*/  @P0 FFMA R19, R19, R21, R20 ;  /* 0x0000001513130223 */ /* 0x000fc80000000014 */
[----:B------:R-:W-:-:S07]  /*0d30*/  @P0 FMUL.FTZ R4, R19, 2.3283064365386962891e-10 ;  /* 0x2f80000013040820 */ /* 0x000fce0000410000 */
.L_x_45:
[----:B------:R-:W-:Y:S01]  /*0d40*/  HFMA2 R5, -RZ, RZ, 0, 0 ;  /* 0x00000000ff057431 */ /* 0x000fe200000001ff */
[----:B------:R-:W-:Y:S02]  /*0d50*/  MOV R0, R4 ;  /* 0x0000000400007202 */ /* 0x000fe40000000f00 */
[----:B------:R-:W-:-:S04]  /*0d60*/  MOV R4, R22 ;  /* 0x0000001600047202 */ /* 0x000fc80000000f00 */
[----:B------:R-:W-:Y:S05]  /*0d70*/  RET.REL.NODEC R4 `(_Z19findClosestCentroidPfPiS_ii) ;  /* 0xfffffff004a07950 */ /* 0x000fea0003c3ffff */
.L_x_46:
        /* <DEDUP_REMOVED lines=16> */
.L_x_48:


//--------------------- .nv.shared.reserved.0     --------------------------
	.section	.nv.shared.reserved.0,"aw",@nobits
	.weak		__nv_reservedSMEM_offset_0_alias
	.size		__nv_reservedSMEM_offset_0_alias, 0, 64
	.other		__nv_reservedSMEM_offset_0_alias,@"STO_CUDA_RESERVED_SHARED STV_DEFAULT"
__nv_reservedSMEM_offset_0_alias:
	.zero		0
	.zero		64


//--------------------- .nv.constant0._Z15updateCentroidsPfPiS_S0_i --------------------------
	.section	.nv.constant0._Z15updateCentroidsPfPiS_S0_i,"a",@progbits
	.sectionflags	@""
	.align	4
.nv.constant0._Z15updateCentroidsPfPiS_S0_i:
	.zero		932


//--------------------- .nv.constant0._Z12sumCentroidsPfPiS_S0_i --------------------------
	.section	.nv.constant0._Z12sumCentroidsPfPiS_S0_i,"a",@progbits
	.sectionflags	@""
	.align	4
.nv.constant0._Z12sumCentroidsPfPiS_S0_i:
	.zero		932


//--------------------- .nv.constant0._Z14resetCentroidsPfi --------------------------
	.section	.nv.constant0._Z14resetCentroidsPfi,"a",@progbits
	.sectionflags	@""
	.align	4
.nv.constant0._Z14resetCentroidsPfi:
	.zero		908


//--------------------- .nv.constant0._Z19findClosestCentroidPfPiS_ii --------------------------
	.section	.nv.constant0._Z19findClosestCentroidPfPiS_ii,"a",@progbits
	.sectionflags	@""
	.align	4
.nv.constant0._Z19findClosestCentroidPfPiS_ii:
	.zero		928


//--------------------- SYMBOLS --------------------------

	.type		.nv.reservedSmem.offset0,@object
	.size		.nv.reservedSmem.offset0,0x4
